	.target	sm_90a

	.elftype	@"ET_EXEC"


//--------------------- .note.nv.tkinfo           --------------------------
	.section	.note.nv.tkinfo,"",@"SHT_NOTE"
	.sectionflags	@"SHF_NOTE_NV_TKINFO"
	.tkinfo
        /*0018*/ 	.word	0x00000002
        /*0030*/ 	.string	""
        /*0030*/ 	.string	"ptxas"
        /*0030*/ 	.string	"Cuda compilation tools, release 13.0, V13.0.88"
        /*0030*/ 	.string	"Build cuda_13.0.r13.0/compiler.36424714_0"
        /*0030*/ 	.string	"-v  -suppress-debug-info  -lineinfo  -arch sm_90a "



//--------------------- .note.nv.cuinfo           --------------------------
	.section	.note.nv.cuinfo,"",@"SHT_NOTE"
	.sectionflags	@"SHF_NOTE_NV_CUINFO"
        /*0018*/ 	.short	0x0002
        /*001a*/ 	.short	0x005a
        /*001c*/ 	.short	0x0082
	.zero		2


//--------------------- .nv.info                  --------------------------
	.section	.nv.info,"",@"SHT_CUDA_INFO"
	.align	4


	//----- nvinfo : EIATTR_REGCOUNT
	.align		4
        /*0000*/ 	.byte	0x04, 0x2f
        /*0002*/ 	.short	(.L_1 - .L_0)
	.align		4
.L_0:
        /*0004*/ 	.word	index@(matmul_kernel)
        /*0008*/ 	.word	0x000000fe


	//----- nvinfo : EIATTR_FRAME_SIZE
	.align		4
.L_1:
        /*000c*/ 	.byte	0x04, 0x11
        /*000e*/ 	.short	(.L_3 - .L_2)
	.align		4
.L_2:
        /*0010*/ 	.word	index@(matmul_kernel)
        /*0014*/ 	.word	0x00000000


	//----- nvinfo : EIATTR_MIN_STACK_SIZE
	.align		4
.L_3:
        /*0018*/ 	.byte	0x04, 0x12
        /*001a*/ 	.short	(.L_5 - .L_4)
	.align		4
.L_4:
        /*001c*/ 	.word	index@(matmul_kernel)
        /*0020*/ 	.word	0x00000000
.L_5:


//--------------------- .nv.compat                --------------------------
	.section	.nv.compat,"",@"SHT_CUDA_COMPAT_INFO"
	.align	4
        /*0000*/ 	.byte	0x02, 0x09, 0x01, 0x00, 0x02, 0x02, 0x04, 0x00, 0x02, 0x05, 0x05, 0x00, 0x03, 0x07, 0x01, 0x01
        /*0010*/ 	.byte	0x02, 0x03, 0x00, 0x00, 0x02, 0x06, 0x01, 0x00, 0x04, 0x0b, 0x08, 0x00, 0x00, 0x00, 0x00, 0x00
        /*0020*/ 	.byte	0x00, 0x00, 0x00, 0x00


//--------------------- .nv.info.matmul_kernel    --------------------------
	.section	.nv.info.matmul_kernel,"",@"SHT_CUDA_INFO"
	.sectionflags	@""
	.align	4


	//----- nvinfo : EIATTR_CUDA_API_VERSION
	.align		4
        /*0000*/ 	.byte	0x04, 0x37
        /*0002*/ 	.short	(.L_7 - .L_6)
.L_6:
        /*0004*/ 	.word	0x00000082


	//----- nvinfo : EIATTR_KPARAM_INFO
	.align		4
.L_7:
        /*0008*/ 	.byte	0x04, 0x17
        /*000a*/ 	.short	(.L_9 - .L_8)
.L_8:
        /*000c*/ 	.word	0x00000000
        /*0010*/ 	.short	0x000d
        /*0012*/ 	.short	0x0048
        /*0014*/ 	.byte	0x00, 0xf4, 0x21, 0x00


	//----- nvinfo : EIATTR_KPARAM_INFO
	.align		4
.L_9:
        /*0018*/ 	.byte	0x04, 0x17
        /*001a*/ 	.short	(.L_11 - .L_10)
.L_10:
        /*001c*/ 	.word	0x00000000
        /*0020*/ 	.short	0x000c
        /*0022*/ 	.short	0x0040
        /*0024*/ 	.byte	0x00, 0xf4, 0x21, 0x00


	//----- nvinfo : EIATTR_KPARAM_INFO
	.align		4
.L_11:
        /*0028*/ 	.byte	0x04, 0x17
        /*002a*/ 	.short	(.L_13 - .L_12)
.L_12:
        /*002c*/ 	.word	0x00000000
        /*0030*/ 	.short	0x000b
        /*0032*/ 	.short	0x0038
        /*0034*/ 	.byte	0x00, 0xf0, 0x11, 0x00


	//----- nvinfo : EIATTR_KPARAM_INFO
	.align		4
.L_13:
        /*0038*/ 	.byte	0x04, 0x17
        /*003a*/ 	.short	(.L_15 - .L_14)
.L_14:
        /*003c*/ 	.word	0x00000000
        /*0040*/ 	.short	0x000a
        /*0042*/ 	.short	0x0034
        /*0044*/ 	.byte	0x00, 0xf0, 0x11, 0x00


	//----- nvinfo : EIATTR_KPARAM_INFO
	.align		4
.L_15:
        /*0048*/ 	.byte	0x04, 0x17
        /*004a*/ 	.short	(.L_17 - .L_16)
.L_16:
        /*004c*/ 	.word	0x00000000
        /*0050*/ 	.short	0x0009
        /*0052*/ 	.short	0x0030
        /*0054*/ 	.byte	0x00, 0xf0, 0x11, 0x00


	//----- nvinfo : EIATTR_KPARAM_INFO
	.align		4
.L_17:
        /*0058*/ 	.byte	0x04, 0x17
        /*005a*/ 	.short	(.L_19 - .L_18)
.L_18:
        /*005c*/ 	.word	0x00000000
        /*0060*/ 	.short	0x0008
        /*0062*/ 	.short	0x002c
        /*0064*/ 	.byte	0x00, 0xf0, 0x11, 0x00


	//----- nvinfo : EIATTR_KPARAM_INFO
	.align		4
.L_19:
        /*0068*/ 	.byte	0x04, 0x17
        /*006a*/ 	.short	(.L_21 - .L_20)
.L_20:
        /*006c*/ 	.word	0x00000000
        /*0070*/ 	.short	0x0007
        /*0072*/ 	.short	0x0028
        /*0074*/ 	.byte	0x00, 0xf0, 0x11, 0x00


	//----- nvinfo : EIATTR_KPARAM_INFO
	.align		4
.L_21:
        /*0078*/ 	.byte	0x04, 0x17
        /*007a*/ 	.short	(.L_23 - .L_22)
.L_22:
        /*007c*/ 	.word	0x00000000
        /*0080*/ 	.short	0x0006
        /*0082*/ 	.short	0x0024
        /*0084*/ 	.byte	0x00, 0xf0, 0x11, 0x00


	//----- nvinfo : EIATTR_KPARAM_INFO
	.align		4
.L_23:
        /*0088*/ 	.byte	0x04, 0x17
        /*008a*/ 	.short	(.L_25 - .L_24)
.L_24:
        /*008c*/ 	.word	0x00000000
        /*0090*/ 	.short	0x0005
        /*0092*/ 	.short	0x0020
        /*0094*/ 	.byte	0x00, 0xf0, 0x11, 0x00


	//----- nvinfo : EIATTR_KPARAM_INFO
	.align		4
.L_25:
        /*0098*/ 	.byte	0x04, 0x17
        /*009a*/ 	.short	(.L_27 - .L_26)
.L_26:
        /*009c*/ 	.word	0x00000000
        /*00a0*/ 	.short	0x0004
        /*00a2*/ 	.short	0x001c
        /*00a4*/ 	.byte	0x00, 0xf0, 0x11, 0x00


	//----- nvinfo : EIATTR_KPARAM_INFO
	.align		4
.L_27:
        /*00a8*/ 	.byte	0x04, 0x17
        /*00aa*/ 	.short	(.L_29 - .L_28)
.L_28:
        /*00ac*/ 	.word	0x00000000
        /*00b0*/ 	.short	0x0003
        /*00b2*/ 	.short	0x0018
        /*00b4*/ 	.byte	0x00, 0xf0, 0x11, 0x00


	//----- nvinfo : EIATTR_KPARAM_INFO
	.align		4
.L_29:
        /*00b8*/ 	.byte	0x04, 0x17
        /*00ba*/ 	.short	(.L_31 - .L_30)
.L_30:
        /*00bc*/ 	.word	0x00000000
        /*00c0*/ 	.short	0x0002
        /*00c2*/ 	.short	0x0010
        /*00c4*/ 	.byte	0x00, 0xf4, 0x21, 0x00


	//----- nvinfo : EIATTR_KPARAM_INFO
	.align		4
.L_31:
        /*00c8*/ 	.byte	0x04, 0x17
        /*00ca*/ 	.short	(.L_33 - .L_32)
.L_32:
        /*00cc*/ 	.word	0x00000000
        /*00d0*/ 	.short	0x0001
        /*00d2*/ 	.short	0x0008
        /*00d4*/ 	.byte	0x00, 0xf4, 0x21, 0x00


	//----- nvinfo : EIATTR_KPARAM_INFO
	.align		4
.L_33:
        /*00d8*/ 	.byte	0x04, 0x17
        /*00da*/ 	.short	(.L_35 - .L_34)
.L_34:
        /*00dc*/ 	.word	0x00000000
        /*00e0*/ 	.short	0x0000
        /*00e2*/ 	.short	0x0000
        /*00e4*/ 	.byte	0x00, 0xf4, 0x21, 0x00


	//----- nvinfo : EIATTR_SPARSE_MMA_MASK
	.align		4
.L_35:
        /*00e8*/ 	.byte	0x03, 0x50
        /*00ea*/ 	.short	0x0000


	//----- nvinfo : EIATTR_MAXREG_COUNT
	.align		4
        /*00ec*/ 	.byte	0x03, 0x1b
        /*00ee*/ 	.short	0x00ff


	//----- nvinfo : EIATTR_NUM_BARRIERS
	.align		4
        /*00f0*/ 	.byte	0x02, 0x4c
        /*00f2*/ 	.byte	0x01
	.zero		1


	//----- nvinfo : EIATTR_MERCURY_ISA_VERSION
	.align		4
        /*00f4*/ 	.byte	0x03, 0x5f
        /*00f6*/ 	.short	0x0101


	//----- nvinfo : EIATTR_EXIT_INSTR_OFFSETS
	.align		4
        /*00f8*/ 	.byte	0x04, 0x1c
        /*00fa*/ 	.short	(.L_37 - .L_36)


	//   ....[0]....
.L_36:
        /*00fc*/ 	.word	0x00005c40


	//   ....[1]....
        /*0100*/ 	.word	0x00005c70


	//----- nvinfo : EIATTR_REQNTID
	.align		4
.L_37:
        /*0104*/ 	.byte	0x04, 0x10
        /*0106*/ 	.short	(.L_39 - .L_38)
.L_38:
        /*0108*/ 	.word	0x00000100
        /*010c*/ 	.word	0x00000001
        /*0110*/ 	.word	0x00000001


	//----- nvinfo : EIATTR_CBANK_PARAM_SIZE
	.align		4
.L_39:
        /*0114*/ 	.byte	0x03, 0x19
        /*0116*/ 	.short	0x0050


	//----- nvinfo : EIATTR_PARAM_CBANK
	.align		4
        /*0118*/ 	.byte	0x04, 0x0a
        /*011a*/ 	.short	(.L_41 - .L_40)
	.align		4
.L_40:
        /*011c*/ 	.word	index@(.nv.constant0.matmul_kernel)
        /*0120*/ 	.short	0x0210
        /*0122*/ 	.short	0x0050


	//----- nvinfo : EIATTR_SW_WAR
	.align		4
.L_41:
        /*0124*/ 	.byte	0x04, 0x36
        /*0126*/ 	.short	(.L_43 - .L_42)
.L_42:
        /*0128*/ 	.word	0x00000008
.L_43:


//--------------------- .nv.callgraph             --------------------------
	.section	.nv.callgraph,"",@"SHT_CUDA_CALLGRAPH"
	.align	4
	.sectionentsize	8
	.align		4
        /*0000*/ 	.word	0x00000000
	.align		4
        /*0004*/ 	.word	0xffffffff
	.align		4
        /*0008*/ 	.word	0x00000000
	.align		4
        /*000c*/ 	.word	0xfffffffe
	.align		4
        /*0010*/ 	.word	0x00000000
	.align		4
        /*0014*/ 	.word	0xfffffffd
	.align		4
        /*0018*/ 	.word	0x00000000
	.align		4
        /*001c*/ 	.word	0xfffffffc


//--------------------- .text.matmul_kernel       --------------------------
	.section	.text.matmul_kernel,"ax",@progbits
	.align	128
        .global         matmul_kernel
        .type           matmul_kernel,@function
        .size           matmul_kernel,(.L_x_3 - matmul_kernel)
        .other          matmul_kernel,@"STO_CUDA_ENTRY STV_DEFAULT"
matmul_kernel:
.text.matmul_kernel:
[----:B------:R-:W-:Y:S08]  /*0000*/  LDC R1, c[0x0][0x28] ;  /* 0x00000a00ff017b82 */ /* 0x000ff00000000800 */
[----:B------:R-:W0:Y:S01]  /*0010*/  LDC.64 R22, c[0x0][0x228] ;  /* 0x00008a00ff167b82 */ /* 0x000e220000000a00 */
[----:B------:R-:W1:Y:S01]  /*0020*/  S2R R5, SR_CTAID.X ;  /* 0x0000000000057919 */ /* 0x000e620000002500 */
[----:B------:R-:W-:Y:S01]  /*0030*/  UMOV UR4, 0x400 ;  /* 0x0000040000047882 */ /* 0x000fe20000000000 */
[----:B------:R-:W-:Y:S01]  /*0040*/  ULDC.64 UR18, c[0x0][0x208] ;  /* 0x0000820000127ab9 */ /* 0x000fe20000000a00 */
[----:B------:R-:W-:Y:S01]  /*0050*/  CS2R R28, SRZ ;  /* 0x00000000001c7805 */ /* 0x000fe2000001ff00 */
[----:B------:R-:W2:Y:S01]  /*0060*/  S2R R91, SR_TID.X ;  /* 0x00000000005b7919 */ /* 0x000ea20000002100 */
[----:B------:R-:W-:-:S02]  /*0070*/  CS2R R30, SRZ ;  /* 0x00000000001e7805 */ /* 0x000fc4000001ff00 */
[----:B------:R-:W-:Y:S01]  /*0080*/  CS2R R32, SRZ ;  /* 0x0000000000207805 */ /* 0x000fe2000001ff00 */
[----:B------:R-:W3:Y:S01]  /*0090*/  LDC R168, c[0x0][0x230] ;  /* 0x00008c00ffa87b82 */ /* 0x000ee20000000800 */
[----:B------:R-:W-:Y:S02]  /*00a0*/  CS2R R34, SRZ ;  /* 0x0000000000227805 */ /* 0x000fe4000001ff00 */
[----:B------:R-:W-:Y:S02]  /*00b0*/  CS2R R36, SRZ ;  /* 0x0000000000247805 */ /* 0x000fe4000001ff00 */
[----:B------:R-:W-:Y:S02]  /*00c0*/  CS2R R38, SRZ ;  /* 0x0000000000267805 */ /* 0x000fe4000001ff00 */
[----:B------:R-:W-:Y:S02]  /*00d0*/  CS2R R40, SRZ ;  /* 0x0000000000287805 */ /* 0x000fe4000001ff00 */
[----:B------:R-:W-:-:S02]  /*00e0*/  CS2R R42, SRZ ;  /* 0x00000000002a7805 */ /* 0x000fc4000001ff00 */
[----:B------:R-:W-:Y:S02]  /*00f0*/  CS2R R44, SRZ ;  /* 0x00000000002c7805 */ /* 0x000fe4000001ff00 */
[----:B------:R-:W-:Y:S01]  /*0100*/  CS2R R46, SRZ ;  /* 0x00000000002e7805 */ /* 0x000fe2000001ff00 */
[----:B------:R-:W4:Y:S01]  /*0110*/  S2UR UR16, SR_CgaCtaId ;  /* 0x00000000001079c3 */ /* 0x000f220000008800 */
[----:B------:R-:W-:Y:S02]  /*0120*/  CS2R R48, SRZ ;  /* 0x0000000000307805 */ /* 0x000fe4000001ff00 */
[----:B------:R-:W-:Y:S02]  /*0130*/  CS2R R50, SRZ ;  /* 0x0000000000327805 */ /* 0x000fe4000001ff00 */
[----:B------:R-:W-:Y:S02]  /*0140*/  CS2R R52, SRZ ;  /* 0x0000000000347805 */ /* 0x000fe4000001ff00 */
[----:B------:R-:W-:Y:S01]  /*0150*/  CS2R R54, SRZ ;  /* 0x0000000000367805 */ /* 0x000fe2000001ff00 */
[----:B0-----:R-:W-:-:S05]  /*0160*/  VIADD R0, R23, 0x3f ;  /* 0x0000003f17007836 */ /* 0x001fca0000000000 */
[----:B------:R-:W-:Y:S01]  /*0170*/  SHF.R.S32.HI R3, RZ, 0x1f, R0 ;  /* 0x0000001fff037819 */ /* 0x000fe20000011400 */
[----:B---3--:R-:W-:-:S03]  /*0180*/  VIADD R168, R168, 0x3f ;  /* 0x0000003fa8a87836 */ /* 0x008fc60000000000 */
[----:B------:R-:W-:Y:S02]  /*0190*/  LEA.HI R3, R3, R0, RZ, 0x6 ;  /* 0x0000000003037211 */ /* 0x000fe400078f30ff */
[----:B-1----:R-:W-:Y:S02]  /*01a0*/  IABS R8, R5 ;  /* 0x0000000500087213 */ /* 0x002fe40000000000 */
[----:B------:R-:W-:Y:S02]  /*01b0*/  SHF.R.S32.HI R3, RZ, 0x6, R3 ;  /* 0x00000006ff037819 */ /* 0x000fe40000011403 */
[----:B--2---:R-:W-:Y:S01]  /*01c0*/  LOP3.LUT R90, R91, 0xff, RZ, 0xc0, !PT ;  /* 0x000000ff5b5a7812 */ /* 0x004fe200078ec0ff */
[----:B----4-:R-:W-:Y:S02]  /*01d0*/  ULEA UR16, UR16, UR4, 0x18 ;  /* 0x0000000410107291 */ /* 0x010fe4000f8ec03f */
[----:B------:R-:W-:-:S05]  /*01e0*/  IMAD.SHL.U32 R4, R3, 0x8, RZ ;  /* 0x0000000803047824 */ /* 0x000fca00078e00ff */
[-C--:B------:R-:W-:Y:S02]  /*01f0*/  IABS R7, R4.reuse ;  /* 0x0000000400077213 */ /* 0x080fe40000000000 */
[----:B------:R-:W-:Y:S02]  /*0200*/  IABS R10, R4 ;  /* 0x00000004000a7213 */ /* 0x000fe40000000000 */
[----:B------:R-:W0:Y:S08]  /*0210*/  I2F.RP R0, R7 ;  /* 0x0000000700007306 */ /* 0x000e300000209400 */
[----:B0-----:R-:W0:Y:S02]  /*0220*/  MUFU.RCP R0, R0 ;  /* 0x0000000000007308 */ /* 0x001e240000001000 */
[----:B0-----:R-:W-:-:S02]  /*0230*/  VIADD R2, R0, 0xffffffe ;  /* 0x0ffffffe00027836 */ /* 0x001fc40000000000 */
[----:B------:R-:W-:-:S04]  /*0240*/  IMAD.MOV R0, RZ, RZ, -R10 ;  /* 0x000000ffff007224 */ /* 0x000fc800078e0a0a */
[----:B------:R0:W1:Y:S02]  /*0250*/  F2I.FTZ.U32.TRUNC.NTZ R3, R2 ;  /* 0x0000000200037305 */ /* 0x000064000021f000 */
[----:B0-----:R-:W-:Y:S02]  /*0260*/  IMAD.MOV.U32 R2, RZ, RZ, RZ ;  /* 0x000000ffff027224 */ /* 0x001fe400078e00ff */
[----:B-1----:R-:W-:-:S04]  /*0270*/  IMAD.MOV R6, RZ, RZ, -R3 ;  /* 0x000000ffff067224 */ /* 0x002fc800078e0a03 */
[----:B------:R-:W-:Y:S02]  /*0280*/  IMAD R9, R6, R7, RZ ;  /* 0x0000000706097224 */ /* 0x000fe400078e02ff */
[----:B------:R-:W-:Y:S02]  /*0290*/  IMAD.MOV.U32 R6, RZ, RZ, R8 ;  /* 0x000000ffff067224 */ /* 0x000fe400078e0008 */
[----:B------:R-:W-:-:S06]  /*02a0*/  IMAD.HI.U32 R3, R3, R9, R2 ;  /* 0x0000000903037227 */ /* 0x000fcc00078e0002 */
[----:B------:R-:W-:-:S04]  /*02b0*/  IMAD.HI.U32 R3, R3, R6, RZ ;  /* 0x0000000603037227 */ /* 0x000fc800078e00ff */
[----:B------:R-:W-:-:S05]  /*02c0*/  IMAD R0, R3, R0, R6 ;  /* 0x0000000003007224 */ /* 0x000fca00078e0206 */
[----:B------:R-:W-:-:S13]  /*02d0*/  ISETP.GT.U32.AND P1, PT, R7, R0, PT ;  /* 0x000000000700720c */ /* 0x000fda0003f24070 */
[----:B------:R-:W-:Y:S02]  /*02e0*/  @!P1 IMAD.IADD R0, R0, 0x1, -R7 ;  /* 0x0000000100009824 */ /* 0x000fe400078e0a07 */
[----:B------:R-:W-:Y:S01]  /*02f0*/  @!P1 VIADD R3, R3, 0x1 ;  /* 0x0000000103039836 */ /* 0x000fe20000000000 */
[----:B------:R-:W-:Y:S02]  /*0300*/  ISETP.NE.AND P1, PT, R4, RZ, PT ;  /* 0x000000ff0400720c */ /* 0x000fe40003f25270 */
[----:B------:R-:W-:Y:S02]  /*0310*/  ISETP.GE.U32.AND P0, PT, R0, R7, PT ;  /* 0x000000070000720c */ /* 0x000fe40003f06070 */
[----:B------:R-:W-:-:S04]  /*0320*/  LOP3.LUT R0, R5, R4, RZ, 0x3c, !PT ;  /* 0x0000000405007212 */ /* 0x000fc800078e3cff */
[----:B------:R-:W-:Y:S01]  /*0330*/  ISETP.GE.AND P2, PT, R0, RZ, PT ;  /* 0x000000ff0000720c */ /* 0x000fe20003f46270 */
[----:B------:R-:W-:-:S06]  /*0340*/  VIADD R0, R22, 0xff ;  /* 0x000000ff16007836 */ /* 0x000fcc0000000000 */
[----:B------:R-:W-:-:S04]  /*0350*/  @P0 VIADD R3, R3, 0x1 ;  /* 0x0000000103030836 */ /* 0x000fc80000000000 */
[----:B------:R-:W-:Y:S01]  /*0360*/  IMAD.MOV.U32 R2, RZ, RZ, R3 ;  /* 0x000000ffff027224 */ /* 0x000fe200078e0003 */
[----:B------:R-:W-:-:S03]  /*0370*/  SHF.R.S32.HI R3, RZ, 0x1f, R0 ;  /* 0x0000001fff037819 */ /* 0x000fc60000011400 */
[----:B------:R-:W-:Y:S01]  /*0380*/  @!P2 IMAD.MOV R2, RZ, RZ, -R2 ;  /* 0x000000ffff02a224 */ /* 0x000fe200078e0a02 */
[----:B------:R-:W-:Y:S02]  /*0390*/  @!P1 LOP3.LUT R2, RZ, R4, RZ, 0x33, !PT ;  /* 0x00000004ff029212 */ /* 0x000fe400078e33ff */
[----:B------:R-:W-:-:S03]  /*03a0*/  LEA.HI R3, R3, R0, RZ, 0x8 ;  /* 0x0000000003037211 */ /* 0x000fc600078f40ff */
[----:B------:R-:W-:Y:S02]  /*03b0*/  IMAD.SHL.U32 R6, R2, 0x8, RZ ;  /* 0x0000000802067824 */ /* 0x000fe400078e00ff */
[----:B------:R-:W-:-:S03]  /*03c0*/  IMAD.MOV R2, RZ, RZ, -R2 ;  /* 0x000000ffff027224 */ /* 0x000fc600078e0a02 */
[----:B------:R-:W-:Y:S01]  /*03d0*/  LEA.HI.SX32 R3, R3, -R6, 0x18 ;  /* 0x8000000603037211 */ /* 0x000fe200078fc2ff */
[----:B------:R-:W-:-:S03]  /*03e0*/  IMAD R4, R4, R2, R5 ;  /* 0x0000000204047224 */ /* 0x000fc600078e0205 */
[----:B------:R-:W-:Y:S02]  /*03f0*/  VIMNMX R11, R3, 0x8, PT ;  /* 0x00000008030b7848 */ /* 0x000fe40003fe0100 */
[----:B------:R-:W-:Y:S02]  /*0400*/  IABS R9, R4 ;  /* 0x0000000400097213 */ /* 0x000fe40000000000 */
[----:B------:R-:W-:-:S04]  /*0410*/  IABS R7, R11 ;  /* 0x0000000b00077213 */ /* 0x000fc80000000000 */
[----:B------:R-:W0:Y:S08]  /*0420*/  I2F.RP R0, R7 ;  /* 0x0000000700007306 */ /* 0x000e300000209400 */
[----:B0-----:R-:W0:Y:S02]  /*0430*/  MUFU.RCP R0, R0 ;  /* 0x0000000000007308 */ /* 0x001e240000001000 */
[----:B0-----:R-:W-:-:S06]  /*0440*/  VIADD R3, R0, 0xffffffe ;  /* 0x0ffffffe00037836 */ /* 0x001fcc0000000000 */
[----:B------:R-:W0:Y:S02]  /*0450*/  F2I.FTZ.U32.TRUNC.NTZ R3, R3 ;  /* 0x0000000300037305 */ /* 0x000e24000021f000 */
[----:B0-----:R-:W-:-:S04]  /*0460*/  IMAD.MOV R8, RZ, RZ, -R3 ;  /* 0x000000ffff087224 */ /* 0x001fc800078e0a03 */
[----:B------:R-:W-:Y:S01]  /*0470*/  IMAD.MOV.U32 R2, RZ, RZ, R8 ;  /* 0x000000ffff027224 */ /* 0x000fe200078e0008 */
[----:B------:R-:W-:-:S03]  /*0480*/  IABS R8, R11 ;  /* 0x0000000b00087213 */ /* 0x000fc60000000000 */
[----:B------:R-:W-:Y:S02]  /*0490*/  IMAD R5, R2, R7, RZ ;  /* 0x0000000702057224 */ /* 0x000fe400078e02ff */
[----:B------:R-:W-:Y:S02]  /*04a0*/  IMAD.MOV.U32 R2, RZ, RZ, RZ ;  /* 0x000000ffff027224 */ /* 0x000fe400078e00ff */
[----:B------:R-:W-:Y:S02]  /*04b0*/  IMAD.MOV R0, RZ, RZ, -R8 ;  /* 0x000000ffff007224 */ /* 0x000fe400078e0a08 */
        /* <DEDUP_REMOVED lines=9> */
[----:B------:R-:W-:-:S07]  /*0550*/  ISETP.GE.AND P2, PT, R0, RZ, PT ;  /* 0x000000ff0000720c */ /* 0x000fce0003f46270 */
[----:B------:R-:W-:Y:S01]  /*0560*/  @P0 VIADD R2, R2, 0x1 ;  /* 0x0000000102020836 */ /* 0x000fe20000000000 */
[----:B------:R-:W-:-:S05]  /*0570*/  ISETP.GE.AND P0, PT, R168, 0x40, PT ;  /* 0x00000040a800780c */ /* 0x000fca0003f06270 */
[----:B------:R-:W-:Y:S01]  /*0580*/  @!P2 IMAD.MOV R2, RZ, RZ, -R2 ;  /* 0x000000ffff02a224 */ /* 0x000fe200078e0a02 */
[----:B------:R-:W-:-:S05]  /*0590*/  @!P1 LOP3.LUT R2, RZ, R11, RZ, 0x33, !PT ;  /* 0x0000000bff029212 */ /* 0x000fca00078e33ff */
[----:B------:R-:W-:Y:S02]  /*05a0*/  IMAD.MOV R0, RZ, RZ, -R2 ;  /* 0x000000ffff007224 */ /* 0x000fe400078e0a02 */
[----:B------:R-:W-:Y:S02]  /*05b0*/  IMAD.SHL.U32 R89, R2, 0x40, RZ ;  /* 0x0000004002597824 */ /* 0x000fe400078e00ff */
[----:B------:R-:W-:Y:S01]  /*05c0*/  IMAD R0, R11, R0, R4 ;  /* 0x000000000b007224 */ /* 0x000fe200078e0204 */
[----:B------:R-:W-:-:S03]  /*05d0*/  CS2R R4, SRZ ;  /* 0x0000000000047805 */ /* 0x000fc6000001ff00 */
[----:B------:R-:W-:Y:S01]  /*05e0*/  IMAD.IADD R3, R6, 0x1, R0 ;  /* 0x0000000106037824 */ /* 0x000fe200078e0200 */
[----:B------:R-:W-:-:S03]  /*05f0*/  CS2R R6, SRZ ;  /* 0x0000000000067805 */ /* 0x000fc6000001ff00 */
[----:B------:R-:W-:Y:S01]  /*0600*/  IMAD R88, R3, 0x100, R90 ;  /* 0x0000010003587824 */ /* 0x000fe200078e025a */
[----:B------:R-:W-:Y:S06]  /*0610*/  @!P0 BRA `(.L_x_0) ;  /* 0x0000003800508947 */ /* 0x000fec0003800000 */
[----:B------:R-:W-:Y:S01]  /*0620*/  IABS R11, R22 ;  /* 0x00000016000b7213 */ /* 0x000fe20000000000 */
[----:B------:R-:W-:Y:S01]  /*0630*/  ULDC UR4, c[0x0][0x234] ;  /* 0x00008d0000047ab9 */ /* 0x000fe20000000800 */
[----:B------:R-:W-:Y:S01]  /*0640*/  IABS R20, R23 ;  /* 0x0000001700147213 */ /* 0x000fe20000000000 */
[----:B------:R-:W-:Y:S01]  /*0650*/  ULDC.64 UR6, c[0x0][0x210] ;  /* 0x0000840000067ab9 */ /* 0x000fe20000000a00 */
[----:B------:R-:W0:Y:S01]  /*0660*/  I2F.RP R0, R11 ;  /* 0x0000000b00007306 */ /* 0x000e220000209400 */
[--C-:B------:R-:W-:Y:S01]  /*0670*/  SHF.R.U32.HI R4, RZ, 0x6, R91.reuse ;  /* 0x00000006ff047819 */ /* 0x100fe2000001165b */
[----:B------:R-:W1:Y:S01]  /*0680*/  LDC R95, c[0x0][0x23c] ;  /* 0x00008f00ff5f7b82 */ /* 0x000e620000000800 */
[----:B------:R-:W-:Y:S01]  /*0690*/  SHF.R.U32.HI R10, RZ, 0x5, R91 ;  /* 0x00000005ff0a7819 */ /* 0x000fe2000001165b */
[----:B------:R-:W-:Y:S01]  /*06a0*/  UIADD3 UR5, UR16, 0x8000, URZ ;  /* 0x0000800010057890 */ /* 0x000fe2000fffe03f */
[----:B------:R-:W-:Y:S01]  /*06b0*/  SGXT.U32 R4, R4, 0x2 ;  /* 0x000000020404781a */ /* 0x000fe20000000000 */
[----:B------:R-:W-:Y:S01]  /*06c0*/  ULDC UR8, c[0x0][0x230] ;  /* 0x00008c0000087ab9 */ /* 0x000fe20000000800 */
[----:B------:R-:W-:Y:S01]  /*06d0*/  R2UR UR17, R10 ;  /* 0x000000000a1172ca */ /* 0x000fe200000e0000 */
[----:B------:R-:W2:Y:S01]  /*06e0*/  I2F.RP R6, R20 ;  /* 0x0000001400067306 */ /* 0x000ea20000209400 */
[----:B------:R-:W-:Y:S01]  /*06f0*/  LOP3.LUT R26, R89, R4, RZ, 0xfc, !PT ;  /* 0x00000004591a7212 */ /* 0x000fe200078efcff */
[----:B------:R-:W-:Y:S01]  /*0700*/  IMAD.MOV.U32 R4, RZ, RZ, RZ ;  /* 0x000000ffff047224 */ /* 0x000fe200078e00ff */
[----:B------:R-:W-:Y:S01]  /*0710*/  ISETP.NE.AND P6, PT, R22, RZ, PT ;  /* 0x000000ff1600720c */ /* 0x000fe20003fc5270 */
[----:B------:R-:W3:Y:S01]  /*0720*/  LDC R179, c[0x0][0x238] ;  /* 0x00008e00ffb37b82 */ /* 0x000ee20000000800 */
[C---:B------:R-:W-:Y:S01]  /*0730*/  LOP3.LUT R30, R26.reuse, 0x28, RZ, 0xfc, !PT ;  /* 0x000000281a1e7812 */ /* 0x040fe200078efcff */
[----:B------:R-:W-:Y:S01]  /*0740*/  USHF.R.U32.HI UR5, URZ, 0x4, UR5 ;  /* 0x000000043f057899 */ /* 0x000fe20008011605 */
[C---:B------:R-:W-:Y:S01]  /*0750*/  LOP3.LUT R31, R26.reuse, 0x24, RZ, 0xfc, !PT ;  /* 0x000000241a1f7812 */ /* 0x040fe200078efcff */
[----:B0-----:R-:W0:Y:S01]  /*0760*/  MUFU.RCP R0, R0 ;  /* 0x0000000000007308 */ /* 0x001e220000001000 */
[----:B------:R-:W-:Y:S01]  /*0770*/  IABS R17, R30 ;  /* 0x0000001e00117213 */ /* 0x000fe20000000000 */
[----:B------:R-:W-:Y:S01]  /*0780*/  USGXT.U32 UR10, UR5, 0xe ;  /* 0x0000000e050a789a */ /* 0x000fe20008000000 */
[----:B------:R-:W-:-:S02]  /*0790*/  LOP3.LUT R28, R26, 0x2c, RZ, 0xfc, !PT ;  /* 0x0000002c1a1c7812 */ /* 0x000fc400078efcff */
[----:B------:R-:W-:Y:S02]  /*07a0*/  CS2R R56, SRZ ;  /* 0x0000000000387805 */ /* 0x000fe4000001ff00 */
[----:B------:R-:W-:Y:S02]  /*07b0*/  IABS R19, R31 ;  /* 0x0000001f00137213 */ /* 0x000fe40000000000 */
[----:B------:R-:W-:Y:S02]  /*07c0*/  CS2R R58, SRZ ;  /* 0x00000000003a7805 */ /* 0x000fe4000001ff00 */
[----:B------:R-:W-:Y:S01]  /*07d0*/  IABS R15, R28 ;  /* 0x0000001c000f7213 */ /* 0x000fe20000000000 */
[----:B--2---:R-:W2:Y:S01]  /*07e0*/  MUFU.RCP R6, R6 ;  /* 0x0000000600067308 */ /* 0x004ea20000001000 */
[----:B------:R-:W-:Y:S02]  /*07f0*/  LOP3.LUT R33, R26, 0x1c, RZ, 0xfc, !PT ;  /* 0x0000001c1a217812 */ /* 0x000fe400078efcff */
[----:B------:R-:W-:-:S02]  /*0800*/  CS2R R60, SRZ ;  /* 0x00000000003c7805 */ /* 0x000fc4000001ff00 */
[C---:B------:R-:W-:Y:S02]  /*0810*/  LOP3.LUT R34, R26.reuse, 0x18, RZ, 0xfc, !PT ;  /* 0x000000181a227812 */ /* 0x040fe400078efcff */
[----:B------:R-:W-:Y:S02]  /*0820*/  CS2R R62, SRZ ;  /* 0x00000000003e7805 */ /* 0x000fe4000001ff00 */
[C---:B------:R-:W-:Y:S02]  /*0830*/  LOP3.LUT R32, R26.reuse, 0x20, RZ, 0xfc, !PT ;  /* 0x000000201a207812 */ /* 0x040fe400078efcff */
[----:B------:R-:W-:Y:S02]  /*0840*/  CS2R R64, SRZ ;  /* 0x0000000000407805 */ /* 0x000fe4000001ff00 */
[----:B------:R-:W-:Y:S02]  /*0850*/  LOP3.LUT R35, R26, 0x14, RZ, 0xfc, !PT ;  /* 0x000000141a237812 */ /* 0x000fe400078efcff */
[----:B------:R-:W-:Y:S01]  /*0860*/  CS2R R66, SRZ ;  /* 0x0000000000427805 */ /* 0x000fe2000001ff00 */
[----:B0-----:R-:W-:Y:S01]  /*0870*/  VIADD R2, R0, 0xffffffe ;  /* 0x0ffffffe00027836 */ /* 0x001fe20000000000 */
[----:B------:R-:W-:-:S02]  /*0880*/  LOP3.LUT R0, R26, 0x3c, RZ, 0xfc, !PT ;  /* 0x0000003c1a007812 */ /* 0x000fc400078efcff */
[----:B------:R-:W-:Y:S02]  /*0890*/  CS2R R68, SRZ ;  /* 0x0000000000447805 */ /* 0x000fe4000001ff00 */
[----:B------:R-:W-:Y:S01]  /*08a0*/  IABS R21, R35 ;  /* 0x0000002300157213 */ /* 0x000fe20000000000 */
[----:B------:R0:W4:Y:S01]  /*08b0*/  F2I.FTZ.U32.TRUNC.NTZ R3, R2 ;  /* 0x0000000200037305 */ /* 0x000122000021f000 */
[----:B------:R-:W-:Y:S01]  /*08c0*/  ISETP.GE.AND P2, PT, R0, RZ, PT ;  /* 0x000000ff0000720c */ /* 0x000fe20003f46270 */
[C---:B---3--:R-:W-:Y:S01]  /*08d0*/  IMAD.SHL.U32 R96, R179.reuse, 0x40, RZ ;  /* 0x00000040b3607824 */ /* 0x048fe200078e00ff */
[----:B------:R-:W-:Y:S01]  /*08e0*/  LOP3.LUT R37, R26, 0xc, RZ, 0xfc, !PT ;  /* 0x0000000c1a257812 */ /* 0x000fe200078efcff */
[----:B--2---:R-:W-:Y:S01]  /*08f0*/  VIADD R5, R6, 0xffffffe ;  /* 0x0ffffffe06057836 */ /* 0x004fe20000000000 */
[C---:B------:R-:W-:Y:S01]  /*0900*/  LOP3.LUT R36, R26.reuse, 0x10, RZ, 0xfc, !PT ;  /* 0x000000101a247812 */ /* 0x040fe200078efcff */
[C---:B------:R-:W-:Y:S01]  /*0910*/  IMAD R97, R179.reuse, 0x3f, RZ ;  /* 0x0000003fb3617824 */ /* 0x040fe200078e02ff */
[C---:B------:R-:W-:Y:S01]  /*0920*/  LOP3.LUT R38, R26.reuse, 0x8, RZ, 0xfc, !PT ;  /* 0x000000081a267812 */ /* 0x040fe200078efcff */
[C---:B------:R-:W-:Y:S01]  /*0930*/  IMAD R98, R179.reuse, 0x3e, RZ ;  /* 0x0000003eb3627824 */ /* 0x040fe200078e02ff */
[----:B------:R-:W-:Y:S01]  /*0940*/  LOP3.LUT R39, R26, 0x4, RZ, 0xfc, !PT ;  /* 0x000000041a277812 */ /* 0x000fe200078efcff */
[----:B------:R-:W2:Y:S01]  /*0950*/  F2I.FTZ.U32.TRUNC.NTZ R5, R5 ;  /* 0x0000000500057305 */ /* 0x000ea2000021f000 */
[----:B0-----:R-:W-:Y:S01]  /*0960*/  IMAD.MOV.U32 R2, RZ, RZ, RZ ;  /* 0x000000ffff027224 */ /* 0x001fe200078e00ff */
[----:B------:R-:W-:Y:S01]  /*0970*/  IABS R25, R38 ;  /* 0x0000002600197213 */ /* 0x000fe20000000000 */
[C---:B------:R-:W-:Y:S01]  /*0980*/  IMAD R99, R179.reuse, 0x3d, RZ ;  /* 0x0000003db3637824 */ /* 0x040fe200078e02ff */
[----:B------:R-:W-:Y:S01]  /*0990*/  IABS R27, R39 ;  /* 0x00000027001b7213 */ /* 0x000fe20000000000 */
[--C-:B----4-:R-:W-:Y:S01]  /*09a0*/  IMAD.MOV R8, RZ, RZ, -R3.reuse ;  /* 0x000000ffff087224 */ /* 0x110fe200078e0a03 */
[----:B------:R-:W-:Y:S01]  /*09b0*/  IABS R29, R26 ;  /* 0x0000001a001d7213 */ /* 0x000fe20000000000 */
[----:B------:R-:W-:Y:S01]  /*09c0*/  IMAD R100, R179, 0x3c, RZ ;  /* 0x0000003cb3647824 */ /* 0x000fe200078e02ff */
[----:B------:R-:W-:Y:S01]  /*09d0*/  LOP3.LUT R93, R91, 0xc0, RZ, 0xc0, !PT ;  /* 0x000000c05b5d7812 */ /* 0x000fe200078ec0ff */
[----:B------:R-:W-:Y:S01]  /*09e0*/  IMAD R7, R8, R11, RZ ;  /* 0x0000000b08077224 */ /* 0x000fe200078e02ff */
[----:B------:R-:W-:Y:S01]  /*09f0*/  LOP3.LUT R8, R26, 0x38, RZ, 0xfc, !PT ;  /* 0x000000381a087812 */ /* 0x000fe200078efcff */
[----:B------:R-:W-:Y:S01]  /*0a00*/  IMAD R101, R179, 0x3b, RZ ;  /* 0x0000003bb3657824 */ /* 0x000fe200078e02ff */
[----:B------:R-:W-:Y:S01]  /*0a10*/  LOP3.LUT R92, R91, 0x3f, RZ, 0xc0, !PT ;  /* 0x0000003f5b5c7812 */ /* 0x000fe200078ec0ff */
[----:B------:R-:W-:Y:S01]  /*0a20*/  IMAD.HI.U32 R2, R3, R7, R2 ;  /* 0x0000000703027227 */ /* 0x000fe200078e0002 */
[----:B------:R-:W-:-:S02]  /*0a30*/  IABS R7, R88 ;  /* 0x0000005800077213 */ /* 0x000fc40000000000 */
[----:B------:R-:W-:Y:S02]  /*0a40*/  CS2R R70, SRZ ;  /* 0x0000000000467805 */ /* 0x000fe4000001ff00 */
[----:B------:R-:W-:Y:S01]  /*0a50*/  IABS R13, R8 ;  /* 0x00000008000d7213 */ /* 0x000fe20000000000 */
[----:B--2---:R-:W-:Y:S01]  /*0a60*/  IMAD.MOV R9, RZ, RZ, -R5 ;  /* 0x000000ffff097224 */ /* 0x004fe200078e0a05 */
[----:B------:R-:W-:Y:S01]  /*0a70*/  ISETP.GE.AND P4, PT, R8, RZ, PT ;  /* 0x000000ff0800720c */ /* 0x000fe20003f86270 */
[----:B------:R-:W-:Y:S01]  /*0a80*/  IMAD.HI.U32 R2, R2, R7, RZ ;  /* 0x0000000702027227 */ /* 0x000fe200078e00ff */
[----:B------:R-:W-:Y:S02]  /*0a90*/  CS2R R72, SRZ ;  /* 0x0000000000487805 */ /* 0x000fe4000001ff00 */
[----:B------:R-:W-:Y:S02]  /*0aa0*/  CS2R R74, SRZ ;  /* 0x00000000004a7805 */ /* 0x000fe4000001ff00 */
[----:B------:R-:W-:Y:S01]  /*0ab0*/  CS2R R76, SRZ ;  /* 0x00000000004c7805 */ /* 0x000fe2000001ff00 */
[----:B------:R-:W-:Y:S01]  /*0ac0*/  IMAD.MOV R2, RZ, RZ, -R2 ;  /* 0x000000ffff027224 */ /* 0x000fe200078e0a02 */
[----:B------:R-:W-:Y:S01]  /*0ad0*/  CS2R R78, SRZ ;  /* 0x00000000004e7805 */ /* 0x000fe2000001ff00 */
[----:B------:R-:W-:Y:S01]  /*0ae0*/  IMAD R3, R9, R20, RZ ;  /* 0x0000001409037224 */ /* 0x000fe200078e02ff */
[----:B------:R-:W-:Y:S01]  /*0af0*/  IABS R9, R0 ;  /* 0x0000000000097213 */ /* 0x000fe20000000000 */
[----:B------:R-:W-:Y:S01]  /*0b00*/  IMAD R0, R11, R2, R7 ;  /* 0x000000020b007224 */ /* 0x000fe200078e0207 */
[----:B------:R-:W-:Y:S01]  /*0b10*/  LOP3.LUT R2, R26, 0x34, RZ, 0xfc, !PT ;  /* 0x000000341a027812 */ /* 0x000fe200078efcff */
[----:B------:R-:W-:Y:S01]  /*0b20*/  IMAD.HI.U32 R4, R5, R3, R4 ;  /* 0x0000000305047227 */ /* 0x000fe200078e0004 */
[----:B------:R-:W-:-:S02]  /*0b30*/  SHF.R.S32.HI R3, RZ, 0x1f, R168 ;  /* 0x0000001fff037819 */ /* 0x000fc400000114a8 */
[----:B------:R-:W-:Y:S02]  /*0b40*/  CS2R R80, SRZ ;  /* 0x0000000000507805 */ /* 0x000fe4000001ff00 */
[----:B------:R-:W-:Y:S01]  /*0b50*/  ISETP.GT.U32.AND P0, PT, R11, R0, PT ;  /* 0x000000000b00720c */ /* 0x000fe20003f04070 */
[----:B------:R-:W-:Y:S01]  /*0b60*/  IMAD R166, R93, 0x40, R92 ;  /* 0x000000405da67824 */ /* 0x000fe200078e025c */
[----:B------:R-:W-:Y:S01]  /*0b70*/  LEA.HI R168, R3, R168, RZ, 0x6 ;  /* 0x000000a803a87211 */ /* 0x000fe200078f30ff */
[----:B------:R-:W-:Y:S01]  /*0b80*/  IMAD.HI.U32 R5, R4, R9, RZ ;  /* 0x0000000904057227 */ /* 0x000fe200078e00ff */
[----:B------:R-:W-:Y:S02]  /*0b90*/  ISETP.GE.AND P5, PT, R2, RZ, PT ;  /* 0x000000ff0200720c */ /* 0x000fe40003fa6270 */
[----:B------:R-:W-:Y:S02]  /*0ba0*/  CS2R R82, SRZ ;  /* 0x0000000000527805 */ /* 0x000fe4000001ff00 */
[----:B------:R-:W-:Y:S01]  /*0bb0*/  CS2R R84, SRZ ;  /* 0x0000000000547805 */ /* 0x000fe2000001ff00 */
[----:B------:R-:W-:Y:S01]  /*0bc0*/  IMAD.HI.U32 R6, R4, R13, RZ ;  /* 0x0000000d04067227 */ /* 0x000fe200078e00ff */
[----:B------:R-:W-:-:S02]  /*0bd0*/  CS2R R86, SRZ ;  /* 0x0000000000567805 */ /* 0x000fc4000001ff00 */
[----:B------:R-:W-:Y:S02]  /*0be0*/  CS2R R40, SRZ ;  /* 0x0000000000287805 */ /* 0x000fe4000001ff00 */
[----:B------:R-:W-:Y:S01]  /*0bf0*/  CS2R R42, SRZ ;  /* 0x00000000002a7805 */ /* 0x000fe2000001ff00 */
[----:B------:R-:W-:Y:S01]  /*0c00*/  IMAD.MOV R5, RZ, RZ, -R5 ;  /* 0x000000ffff057224 */ /* 0x000fe200078e0a05 */
[----:B------:R-:W-:Y:S01]  /*0c10*/  CS2R R44, SRZ ;  /* 0x00000000002c7805 */ /* 0x000fe2000001ff00 */
[----:B------:R-:W-:Y:S01]  /*0c20*/  @!P0 IMAD.IADD R0, R0, 0x1, -R11 ;  /* 0x0000000100008824 */ /* 0x000fe200078e0a0b */
[----:B------:R-:W-:Y:S01]  /*0c30*/  ISETP.GE.AND P0, PT, R88, RZ, PT ;  /* 0x000000ff5800720c */ /* 0x000fe20003f06270 */
[----:B------:R-:W-:Y:S01]  /*0c40*/  IMAD.MOV R6, RZ, RZ, -R6 ;  /* 0x000000ffff067224 */ /* 0x000fe200078e0a06 */
[----:B------:R-:W-:Y:S01]  /*0c50*/  CS2R R46, SRZ ;  /* 0x00000000002e7805 */ /* 0x000fe2000001ff00 */
[C---:B------:R-:W-:Y:S01]  /*0c60*/  IMAD R3, R20.reuse, R5, R9 ;  /* 0x0000000514037224 */ /* 0x040fe200078e0209 */
[----:B------:R-:W-:Y:S01]  /*0c70*/  IABS R9, R2 ;  /* 0x0000000200097213 */ /* 0x000fe20000000000 */
[----:B------:R-:W-:Y:S01]  /*0c80*/  IMAD R5, R20, R6, R13 ;  /* 0x0000000614057224 */ /* 0x000fe200078e020d */
[----:B------:R-:W-:Y:S01]  /*0c90*/  ISETP.GT.U32.AND P1, PT, R11, R0, PT ;  /* 0x000000000b00720c */ /* 0x000fe20003f24070 */
[----:B------:R-:W-:Y:S01]  /*0ca0*/  IMAD.HI.U32 R8, R4, R19, RZ ;  /* 0x0000001304087227 */ /* 0x000fe200078e00ff */
[----:B------:R-:W-:-:S02]  /*0cb0*/  LOP3.LUT R6, R26, 0x30, RZ, 0xfc, !PT ;  /* 0x000000301a067812 */ /* 0x000fc400078efcff */
[----:B------:R-:W-:Y:S02]  /*0cc0*/  CS2R R48, SRZ ;  /* 0x0000000000307805 */ /* 0x000fe4000001ff00 */
[----:B------:R-:W-:Y:S01]  /*0cd0*/  CS2R R50, SRZ ;  /* 0x0000000000327805 */ /* 0x000fe2000001ff00 */
[----:B------:R-:W-:Y:S01]  /*0ce0*/  IMAD.HI.U32 R2, R4, R9, RZ ;  /* 0x0000000904027227 */ /* 0x000fe200078e00ff */
[----:B------:R-:W-:Y:S02]  /*0cf0*/  IABS R13, R6 ;  /* 0x00000006000d7213 */ /* 0x000fe40000000000 */
[----:B------:R-:W-:Y:S02]  /*0d00*/  CS2R R52, SRZ ;  /* 0x0000000000347805 */ /* 0x000fe4000001ff00 */
[----:B------:R-:W-:Y:S01]  /*0d10*/  ISETP.GE.AND P3, PT, R6, RZ, PT ;  /* 0x000000ff0600720c */ /* 0x000fe20003f66270 */
[----:B------:R-:W-:Y:S01]  /*0d20*/  IMAD.MOV R10, RZ, RZ, -R2 ;  /* 0x000000ffff0a7224 */ /* 0x000fe200078e0a02 */
[----:B------:R-:W-:Y:S01]  /*0d30*/  CS2R R54, SRZ ;  /* 0x0000000000367805 */ /* 0x000fe2000001ff00 */
[----:B------:R-:W-:Y:S01]  /*0d40*/  IMAD.HI.U32 R2, R4, R17, RZ ;  /* 0x0000001104027227 */ /* 0x000fe200078e00ff */
[----:B------:R-:W-:Y:S01]  /*0d50*/  SHF.R.S32.HI R168, RZ, 0x6, R168 ;  /* 0x00000006ffa87819 */ /* 0x000fe200000114a8 */
[----:B------:R-:W-:-:S02]  /*0d60*/  UMOV UR11, 0x40000040 ;  /* 0x40000040000b7882 */ /* 0x000fc40000000000 */
[----:B------:R-:W-:-:S04]  /*0d70*/  IMAD.HI.U32 R6, R4, R13, RZ ;  /* 0x0000000d04067227 */ /* 0x000fc800078e00ff */
[----:B------:R-:W-:Y:S02]  /*0d80*/  IMAD.MOV R2, RZ, RZ, -R2 ;  /* 0x000000ffff027224 */ /* 0x000fe400078e0a02 */
[----:B------:R-:W-:Y:S01]  /*0d90*/  @!P1 IMAD.IADD R0, R0, 0x1, -R11 ;  /* 0x0000000100009824 */ /* 0x000fe200078e0a0b */
[C---:B------:R-:W-:Y:S01]  /*0da0*/  ISETP.GT.U32.AND P1, PT, R20.reuse, R3, PT ;  /* 0x000000031400720c */ /* 0x040fe20003f24070 */
[----:B------:R-:W-:Y:S02]  /*0db0*/  IMAD.MOV R12, RZ, RZ, -R6 ;  /* 0x000000ffff0c7224 */ /* 0x000fe400078e0a06 */
[C---:B------:R-:W-:Y:S02]  /*0dc0*/  IMAD R6, R20.reuse, R10, R9 ;  /* 0x0000000a14067224 */ /* 0x040fe400078e0209 */
[----:B------:R-:W-:Y:S01]  /*0dd0*/  IMAD R9, R20, R2, R17 ;  /* 0x0000000214097224 */ /* 0x000fe200078e0211 */
[----:B------:R-:W-:Y:S01]  /*0de0*/  IABS R17, R33 ;  /* 0x0000002100117213 */ /* 0x000fe20000000000 */
[----:B------:R-:W-:-:S02]  /*0df0*/  IMAD.MOV.U32 R2, RZ, RZ, R0 ;  /* 0x000000ffff027224 */ /* 0x000fc400078e0000 */
[----:B------:R-:W-:-:S04]  /*0e00*/  IMAD.HI.U32 R7, R4, R15, RZ ;  /* 0x0000000f04077227 */ /* 0x000fc800078e00ff */
[----:B------:R-:W-:Y:S01]  /*0e10*/  @!P0 IMAD.MOV R2, RZ, RZ, -R2 ;  /* 0x000000ffff028224 */ /* 0x000fe200078e0a02 */
[C---:B------:R-:W-:Y:S01]  /*0e20*/  ISETP.GT.U32.AND P0, PT, R20.reuse, R5, PT ;  /* 0x000000051400720c */ /* 0x040fe20003f04070 */
[----:B------:R-:W-:Y:S01]  /*0e30*/  @!P1 IMAD.IADD R3, R3, 0x1, -R20 ;  /* 0x0000000103039824 */ /* 0x000fe200078e0a14 */
[----:B------:R-:W-:Y:S01]  /*0e40*/  @!P6 LOP3.LUT R2, RZ, R22, RZ, 0x33, !PT ;  /* 0x00000016ff02e212 */ /* 0x000fe200078e33ff */
[----:B------:R-:W-:Y:S02]  /*0e50*/  IMAD.MOV R10, RZ, RZ, -R8 ;  /* 0x000000ffff0a7224 */ /* 0x000fe400078e0a08 */
[----:B------:R-:W-:Y:S01]  /*0e60*/  IMAD.MOV R14, RZ, RZ, -R7 ;  /* 0x000000ffff0e7224 */ /* 0x000fe200078e0a07 */
[C---:B------:R-:W-:Y:S01]  /*0e70*/  ISETP.GT.U32.AND P1, PT, R20.reuse, R3, PT ;  /* 0x000000031400720c */ /* 0x040fe20003f24070 */
[C---:B------:R-:W-:Y:S02]  /*0e80*/  IMAD R7, R20.reuse, R12, R13 ;  /* 0x0000000c14077224 */ /* 0x040fe400078e020d */
[----:B------:R-:W-:Y:S01]  /*0e90*/  IMAD R10, R20, R10, R19 ;  /* 0x0000000a140a7224 */ /* 0x000fe200078e0213 */
[----:B------:R-:W-:Y:S01]  /*0ea0*/  IABS R19, R34 ;  /* 0x0000002200137213 */ /* 0x000fe20000000000 */
[----:B------:R-:W-:-:S04]  /*0eb0*/  IMAD.HI.U32 R11, R4, R17, RZ ;  /* 0x00000011040b7227 */ /* 0x000fc800078e00ff */
[----:B------:R-:W-:Y:S01]  /*0ec0*/  @!P0 IMAD.IADD R5, R5, 0x1, -R20 ;  /* 0x0000000105058824 */ /* 0x000fe200078e0a14 */
[----:B------:R-:W-:Y:S01]  /*0ed0*/  ISETP.GT.U32.AND P0, PT, R20, R6, PT ;  /* 0x000000061400720c */ /* 0x000fe20003f04070 */
[----:B------:R-:W-:-:S03]  /*0ee0*/  IMAD.HI.U32 R12, R4, R19, RZ ;  /* 0x00000013040c7227 */ /* 0x000fc600078e00ff */
[C---:B------:R-:W-:Y:S01]  /*0ef0*/  ISETP.GT.U32.AND P6, PT, R20.reuse, R5, PT ;  /* 0x000000051400720c */ /* 0x040fe20003fc4070 */
[----:B------:R-:W-:Y:S01]  /*0f00*/  @!P1 IMAD.IADD R3, R3, 0x1, -R20 ;  /* 0x0000000103039824 */ /* 0x000fe200078e0a14 */
[C---:B------:R-:W-:Y:S01]  /*0f10*/  ISETP.GT.U32.AND P1, PT, R20.reuse, R7, PT ;  /* 0x000000071400720c */ /* 0x040fe20003f24070 */
[----:B------:R-:W-:Y:S02]  /*0f20*/  IMAD.MOV R11, RZ, RZ, -R11 ;  /* 0x000000ffff0b7224 */ /* 0x000fe400078e0a0b */
[----:B------:R-:W-:Y:S01]  /*0f30*/  IMAD R8, R20, R14, R15 ;  /* 0x0000000e14087224 */ /* 0x000fe200078e020f */
[----:B------:R-:W-:Y:S01]  /*0f40*/  IABS R15, R32 ;  /* 0x00000020000f7213 */ /* 0x000fe20000000000 */
[----:B------:R-:W-:Y:S02]  /*0f50*/  IMAD.MOV R14, RZ, RZ, -R12 ;  /* 0x000000ffff0e7224 */ /* 0x000fe400078e0a0c */
[----:B------:R-:W-:Y:S01]  /*0f60*/  @!P0 IMAD.IADD R6, R6, 0x1, -R20 ;  /* 0x0000000106068824 */ /* 0x000fe200078e0a14 */
[C---:B------:R-:W-:Y:S01]  /*0f70*/  ISETP.GT.U32.AND P0, PT, R20.reuse, R9, PT ;  /* 0x000000091400720c */ /* 0x040fe20003f04070 */
[----:B------:R-:W-:-:S02]  /*0f80*/  IMAD R12, R20, R11, R17 ;  /* 0x0000000b140c7224 */ /* 0x000fc400078e0211 */
[----:B------:R-:W-:Y:S01]  /*0f90*/  @!P6 IMAD.IADD R5, R5, 0x1, -R20 ;  /* 0x000000010505e824 */ /* 0x000fe200078e0a14 */
[----:B------:R-:W-:Y:S01]  /*0fa0*/  ISETP.GT.U32.AND P6, PT, R20, R8, PT ;  /* 0x000000081400720c */ /* 0x000fe20003fc4070 */
[----:B------:R-:W-:-:S04]  /*0fb0*/  IMAD.HI.U32 R0, R4, R15, RZ ;  /* 0x0000000f04007227 */ /* 0x000fc800078e00ff */
[----:B------:R-:W-:Y:S01]  /*0fc0*/  @!P1 IMAD.IADD R7, R7, 0x1, -R20 ;  /* 0x0000000107079824 */ /* 0x000fe200078e0a14 */
[C---:B------:R-:W-:Y:S01]  /*0fd0*/  ISETP.GT.U32.AND P1, PT, R20.reuse, R10, PT ;  /* 0x0000000a1400720c */ /* 0x040fe20003f24070 */
[----:B------:R-:W-:Y:S02]  /*0fe0*/  IMAD.MOV R0, RZ, RZ, -R0 ;  /* 0x000000ffff007224 */ /* 0x000fe400078e0a00 */
[----:B------:R-:W-:Y:S01]  /*0ff0*/  @!P0 IMAD.IADD R9, R9, 0x1, -R20 ;  /* 0x0000000109098824 */ /* 0x000fe200078e0a14 */
[----:B------:R-:W-:Y:S01]  /*1000*/  ISETP.GT.U32.AND P0, PT, R20, R12, PT ;  /* 0x0000000c1400720c */ /* 0x000fe20003f04070 */
[----:B------:R-:W-:-:S04]  /*1010*/  IMAD.HI.U32 R13, R4, R21, RZ ;  /* 0x00000015040d7227 */ /* 0x000fc800078e00ff */
[C---:B------:R-:W-:Y:S02]  /*1020*/  IMAD R0, R20.reuse, R0, R15 ;  /* 0x0000000014007224 */ /* 0x040fe400078e020f */
[----:B------:R-:W-:Y:S02]  /*1030*/  IMAD.MOV R16, RZ, RZ, -R13 ;  /* 0x000000ffff107224 */ /* 0x000fe400078e0a0d */
[----:B------:R-:W-:Y:S01]  /*1040*/  IMAD R13, R20, R14, R19 ;  /* 0x0000000e140d7224 */ /* 0x000fe200078e0213 */
[----:B------:R-:W-:Y:S01]  /*1050*/  IABS R19, R36 ;  /* 0x0000002400137213 */ /* 0x000fe20000000000 */
[--C-:B------:R-:W-:Y:S01]  /*1060*/  @!P6 IMAD.IADD R8, R8, 0x1, -R20.reuse ;  /* 0x000000010808e824 */ /* 0x100fe200078e0a14 */
[----:B------:R-:W-:Y:S01]  /*1070*/  ISETP.GT.U32.AND P6, PT, R20, R0, PT ;  /* 0x000000001400720c */ /* 0x000fe20003fc4070 */
[--C-:B------:R-:W-:Y:S01]  /*1080*/  @!P0 IMAD.IADD R12, R12, 0x1, -R20.reuse ;  /* 0x000000010c0c8824 */ /* 0x100fe200078e0a14 */
[----:B------:R-:W-:Y:S01]  /*1090*/  ISETP.GT.U32.AND P0, PT, R20, R7, PT ;  /* 0x000000071400720c */ /* 0x000fe20003f04070 */
[----:B------:R-:W-:Y:S01]  /*10a0*/  @!P1 IMAD.IADD R10, R10, 0x1, -R20 ;  /* 0x000000010a0a9824 */ /* 0x000fe200078e0a14 */
[C---:B------:R-:W-:Y:S01]  /*10b0*/  ISETP.GT.U32.AND P1, PT, R20.reuse, R13, PT ;  /* 0x0000000d1400720c */ /* 0x040fe20003f24070 */
[----:B------:R-:W-:Y:S01]  /*10c0*/  IMAD R14, R20, R16, R21 ;  /* 0x00000010140e7224 */ /* 0x000fe200078e0215 */
[----:B------:R-:W-:Y:S01]  /*10d0*/  IABS R21, R37 ;  /* 0x0000002500157213 */ /* 0x000fe20000000000 */
[----:B------:R-:W-:-:S04]  /*10e0*/  IMAD.HI.U32 R11, R4, R19, RZ ;  /* 0x00000013040b7227 */ /* 0x000fc800078e00ff */
[----:B------:R-:W-:-:S04]  /*10f0*/  IMAD.HI.U32 R15, R4, R21, RZ ;  /* 0x00000015040f7227 */ /* 0x000fc800078e00ff */
[--C-:B------:R-:W-:Y:S01]  /*1100*/  @!P6 IMAD.IADD R0, R0, 0x1, -R20.reuse ;  /* 0x000000010000e824 */ /* 0x100fe200078e0a14 */
[C---:B------:R-:W-:Y:S01]  /*1110*/  ISETP.GT.U32.AND P6, PT, R20.reuse, R6, PT ;  /* 0x000000061400720c */ /* 0x040fe20003fc4070 */
[--C-:B------:R-:W-:Y:S01]  /*1120*/  @!P0 IMAD.IADD R7, R7, 0x1, -R20.reuse ;  /* 0x0000000107078824 */ /* 0x100fe200078e0a14 */
[C---:B------:R-:W-:Y:S01]  /*1130*/  ISETP.GT.U32.AND P0, PT, R20.reuse, R9, PT ;  /* 0x000000091400720c */ /* 0x040fe20003f04070 */
[----:B------:R-:W-:Y:S01]  /*1140*/  @!P1 IMAD.IADD R13, R13, 0x1, -R20 ;  /* 0x000000010d0d9824 */ /* 0x000fe200078e0a14 */
[----:B------:R-:W-:Y:S01]  /*1150*/  ISETP.GT.U32.AND P1, PT, R20, R8, PT ;  /* 0x000000081400720c */ /* 0x000fe20003f24070 */
[----:B------:R-:W-:-:S04]  /*1160*/  IMAD.HI.U32 R16, R4, R25, RZ ;  /* 0x0000001904107227 */ /* 0x000fc800078e00ff */
[----:B------:R-:W-:Y:S02]  /*1170*/  IMAD.MOV R18, RZ, RZ, -R15 ;  /* 0x000000ffff127224 */ /* 0x000fe400078e0a0f */
[----:B------:R-:W-:Y:S02]  /*1180*/  IMAD.MOV R11, RZ, RZ, -R11 ;  /* 0x000000ffff0b7224 */ /* 0x000fe400078e0a0b */
[----:B------:R-:W-:Y:S01]  /*1190*/  @!P2 IMAD.MOV R3, RZ, RZ, -R3 ;  /* 0x000000ffff03a224 */ /* 0x000fe200078e0a03 */
[----:B------:R-:W-:Y:S01]  /*11a0*/  ISETP.GT.U32.AND P2, PT, R20, R10, PT ;  /* 0x0000000a1400720c */ /* 0x000fe20003f44070 */
[----:B------:R-:W-:-:S04]  /*11b0*/  IMAD.HI.U32 R17, R4, R27, RZ ;  /* 0x0000001b04117227 */ /* 0x000fc800078e00ff */
[----:B------:R-:W-:Y:S02]  /*11c0*/  IMAD.MOV R22, RZ, RZ, -R16 ;  /* 0x000000ffff167224 */ /* 0x000fe400078e0a10 */
[----:B------:R-:W-:-:S04]  /*11d0*/  IMAD.HI.U32 R4, R4, R29, RZ ;  /* 0x0000001d04047227 */ /* 0x000fc800078e00ff */
[C---:B------:R-:W-:Y:S01]  /*11e0*/  IMAD R16, R20.reuse, R18, R21 ;  /* 0x0000001214107224 */ /* 0x040fe200078e0215 */
[----:B------:R-:W-:Y:S01]  /*11f0*/  SHF.R.U32.HI R21, RZ, 0x2, R93 ;  /* 0x00000002ff157819 */ /* 0x000fe2000001165d */
[----:B------:R-:W-:Y:S02]  /*1200*/  IMAD R15, R20, R11, R19 ;  /* 0x0000000b140f7224 */ /* 0x000fe400078e0213 */
[----:B------:R-:W-:Y:S01]  /*1210*/  @!P6 IMAD.IADD R6, R6, 0x1, -R20 ;  /* 0x000000010606e824 */ /* 0x000fe200078e0a14 */
[C---:B------:R-:W-:Y:S01]  /*1220*/  ISETP.GT.U32.AND P6, PT, R20.reuse, R12, PT ;  /* 0x0000000c1400720c */ /* 0x040fe20003fc4070 */
[----:B------:R-:W-:Y:S01]  /*1230*/  @!P4 IMAD.MOV R5, RZ, RZ, -R5 ;  /* 0x000000ffff05c224 */ /* 0x000fe200078e0a05 */
[C---:B------:R-:W-:Y:S01]  /*1240*/  ISETP.GT.U32.AND P4, PT, R20.reuse, R0, PT ;  /* 0x000000001400720c */ /* 0x040fe20003f84070 */
[----:B------:R-:W-:Y:S02]  /*1250*/  IMAD.MOV R4, RZ, RZ, -R4 ;  /* 0x000000ffff047224 */ /* 0x000fe400078e0a04 */
[----:B------:R-:W-:Y:S01]  /*1260*/  @!P0 IMAD.IADD R9, R9, 0x1, -R20 ;  /* 0x0000000109098824 */ /* 0x000fe200078e0a14 */
[C---:B------:R-:W-:Y:S01]  /*1270*/  ISETP.GT.U32.AND P0, PT, R20.reuse, R16, PT ;  /* 0x000000101400720c */ /* 0x040fe20003f04070 */
[----:B------:R-:W-:Y:S01]  /*1280*/  @!P5 IMAD.MOV R6, RZ, RZ, -R6 ;  /* 0x000000ffff06d224 */ /* 0x000fe200078e0a06 */
[C---:B------:R-:W-:Y:S01]  /*1290*/  ISETP.GT.U32.AND P5, PT, R20.reuse, R13, PT ;  /* 0x0000000d1400720c */ /* 0x040fe20003fa4070 */
[----:B------:R-:W-:Y:S01]  /*12a0*/  @!P3 IMAD.MOV R7, RZ, RZ, -R7 ;  /* 0x000000ffff07b224 */ /* 0x000fe200078e0a07 */
[----:B------:R-:W-:Y:S01]  /*12b0*/  ISETP.GT.U32.AND P3, PT, R20, R14, PT ;  /* 0x0000000e1400720c */ /* 0x000fe20003f64070 */
[----:B------:R-:W-:Y:S01]  /*12c0*/  @!P1 IMAD.IADD R8, R8, 0x1, -R20 ;  /* 0x0000000108089824 */ /* 0x000fe200078e0a14 */
[C---:B------:R-:W-:Y:S01]  /*12d0*/  ISETP.GT.U32.AND P1, PT, R20.reuse, R15, PT ;  /* 0x0000000f1400720c */ /* 0x040fe20003f24070 */
[----:B------:R-:W-:-:S02]  /*12e0*/  IMAD R19, R20, R4, R29 ;  /* 0x0000000414137224 */ /* 0x000fc400078e021d */
[----:B------:R-:W-:Y:S02]  /*12f0*/  IMAD.MOV R24, RZ, RZ, -R17 ;  /* 0x000000ffff187224 */ /* 0x000fe400078e0a11 */
[----:B------:R-:W-:Y:S02]  /*1300*/  IMAD R17, R20, R22, R25 ;  /* 0x0000001614117224 */ /* 0x000fe400078e0219 */
[--C-:B------:R-:W-:Y:S01]  /*1310*/  @!P2 IMAD.IADD R10, R10, 0x1, -R20.reuse ;  /* 0x000000010a0aa824 */ /* 0x100fe200078e0a14 */
[C---:B------:R-:W-:Y:S01]  /*1320*/  ISETP.GT.U32.AND P2, PT, R20.reuse, R19, PT ;  /* 0x000000131400720c */ /* 0x040fe20003f44070 */
[----:B------:R-:W-:Y:S02]  /*1330*/  IMAD R18, R20, R24, R27 ;  /* 0x0000001814127224 */ /* 0x000fe400078e021b */
[--C-:B------:R-:W-:Y:S01]  /*1340*/  @!P4 IMAD.IADD R0, R0, 0x1, -R20.reuse ;  /* 0x000000010000c824 */ /* 0x100fe200078e0a14 */
[----:B------:R-:W-:Y:S01]  /*1350*/  ISETP.GT.U32.AND P4, PT, R20, R17, PT ;  /* 0x000000111400720c */ /* 0x000fe20003f84070 */
[--C-:B------:R-:W-:Y:S01]  /*1360*/  @!P0 IMAD.IADD R16, R16, 0x1, -R20.reuse ;  /* 0x0000000110108824 */ /* 0x100fe200078e0a14 */
[----:B------:R-:W-:Y:S01]  /*1370*/  ISETP.GE.AND P0, PT, R32, RZ, PT ;  /* 0x000000ff2000720c */ /* 0x000fe20003f06270 */
[--C-:B------:R-:W-:Y:S01]  /*1380*/  @!P6 IMAD.IADD R12, R12, 0x1, -R20.reuse ;  /* 0x000000010c0ce824 */ /* 0x100fe200078e0a14 */
[----:B------:R-:W-:Y:S01]  /*1390*/  ISETP.GE.AND P6, PT, R28, RZ, PT ;  /* 0x000000ff1c00720c */ /* 0x000fe20003fc6270 */
[--C-:B------:R-:W-:Y:S01]  /*13a0*/  @!P5 IMAD.IADD R13, R13, 0x1, -R20.reuse ;  /* 0x000000010d0dd824 */ /* 0x100fe200078e0a14 */
[----:B------:R-:W-:Y:S01]  /*13b0*/  ISETP.GE.AND P5, PT, R30, RZ, PT ;  /* 0x000000ff1e00720c */ /* 0x000fe20003fa6270 */
[--C-:B------:R-:W-:Y:S01]  /*13c0*/  @!P3 IMAD.IADD R14, R14, 0x1, -R20.reuse ;  /* 0x000000010e0eb824 */ /* 0x100fe200078e0a14 */
[----:B------:R-:W-:Y:S01]  /*13d0*/  ISETP.GT.U32.AND P3, PT, R20, R18, PT ;  /* 0x000000121400720c */ /* 0x000fe20003f64070 */
[--C-:B------:R-:W-:Y:S01]  /*13e0*/  @!P1 IMAD.IADD R15, R15, 0x1, -R20.reuse ;  /* 0x000000010f0f9824 */ /* 0x100fe200078e0a14 */
[----:B------:R-:W-:Y:S01]  /*13f0*/  ISETP.GE.AND P1, PT, R31, RZ, PT ;  /* 0x000000ff1f00720c */ /* 0x000fe20003f26270 */
[----:B------:R-:W-:Y:S01]  /*1400*/  @!P2 IMAD.IADD R19, R19, 0x1, -R20 ;  /* 0x000000011313a824 */ /* 0x000fe200078e0a14 */
[----:B------:R-:W-:Y:S01]  /*1410*/  ISETP.GE.AND P2, PT, R33, RZ, PT ;  /* 0x000000ff2100720c */ /* 0x000fe20003f46270 */
[----:B------:R-:W-:Y:S01]  /*1420*/  IMAD.MOV.U32 R11, RZ, RZ, R0 ;  /* 0x000000ffff0b7224 */ /* 0x000fe200078e0000 */
[----:B------:R-:W-:Y:S01]  /*1430*/  CS2R R30, SRZ ;  /* 0x00000000001e7805 */ /* 0x000fe2000001ff00 */
[----:B------:R-:W-:Y:S01]  /*1440*/  @!P4 IMAD.IADD R17, R17, 0x1, -R20 ;  /* 0x000000011111c824 */ /* 0x000fe200078e0a14 */
[----:B------:R-:W-:Y:S01]  /*1450*/  ISETP.GE.AND P4, PT, R34, RZ, PT ;  /* 0x000000ff2200720c */ /* 0x000fe20003f86270 */
[----:B------:R-:W-:Y:S01]  /*1460*/  @!P0 IMAD.MOV R11, RZ, RZ, -R11 ;  /* 0x000000ffff0b8224 */ /* 0x000fe200078e0a0b */
[C---:B------:R-:W-:Y:S01]  /*1470*/  ISETP.GT.U32.AND P0, PT, R20.reuse, R19, PT ;  /* 0x000000131400720c */ /* 0x040fe20003f04070 */
[----:B------:R-:W-:Y:S01]  /*1480*/  @!P6 IMAD.MOV R8, RZ, RZ, -R8 ;  /* 0x000000ffff08e224 */ /* 0x000fe200078e0a08 */
[----:B------:R-:W-:Y:S01]  /*1490*/  ISETP.GT.U32.AND P6, PT, R20, R17, PT ;  /* 0x000000111400720c */ /* 0x000fe20003fc4070 */
[----:B------:R-:W-:Y:S01]  /*14a0*/  @!P3 IMAD.IADD R18, R18, 0x1, -R20 ;  /* 0x000000011212b824 */ /* 0x000fe200078e0a14 */
[C---:B------:R-:W-:Y:S01]  /*14b0*/  ISETP.GT.U32.AND P3, PT, R20.reuse, R14, PT ;  /* 0x0000000e1400720c */ /* 0x040fe20003f64070 */
[----:B------:R-:W-:Y:S01]  /*14c0*/  @!P5 IMAD.MOV R9, RZ, RZ, -R9 ;  /* 0x000000ffff09d224 */ /* 0x000fe200078e0a09 */
[C---:B------:R-:W-:Y:S01]  /*14d0*/  ISETP.GT.U32.AND P5, PT, R20.reuse, R15, PT ;  /* 0x0000000f1400720c */ /* 0x040fe20003fa4070 */
[----:B------:R-:W-:Y:S01]  /*14e0*/  @!P1 IMAD.MOV R10, RZ, RZ, -R10 ;  /* 0x000000ffff0a9224 */ /* 0x000fe200078e0a0a */
[C---:B------:R-:W-:Y:S01]  /*14f0*/  ISETP.GT.U32.AND P1, PT, R20.reuse, R16, PT ;  /* 0x000000101400720c */ /* 0x040fe20003f24070 */
[----:B------:R-:W-:Y:S01]  /*1500*/  @!P2 IMAD.MOV R12, RZ, RZ, -R12 ;  /* 0x000000ffff0ca224 */ /* 0x000fe200078e0a0c */
[----:B------:R-:W-:Y:S01]  /*1510*/  ISETP.GT.U32.AND P2, PT, R20, R18, PT ;  /* 0x000000121400720c */ /* 0x000fe20003f44070 */
[----:B------:R-:W-:Y:S01]  /*1520*/  IMAD.SHL.U32 R4, R90, 0x2, RZ ;  /* 0x000000025a047824 */ /* 0x000fe200078e00ff */
[----:B------:R-:W-:Y:S01]  /*1530*/  CS2R R32, SRZ ;  /* 0x0000000000207805 */ /* 0x000fe2000001ff00 */
[--C-:B------:R-:W-:Y:S01]  /*1540*/  @!P0 IMAD.IADD R19, R19, 0x1, -R20.reuse ;  /* 0x0000000113138824 */ /* 0x100fe200078e0a14 */
[----:B------:R-:W-:Y:S01]  /*1550*/  ISETP.GE.AND P0, PT, R38, RZ, PT ;  /* 0x000000ff2600720c */ /* 0x000fe20003f06270 */
        /* <DEDUP_REMOVED lines=8> */
[----:B------:R-:W-:Y:S01]  /*15e0*/  @!P4 IMAD.MOV R13, RZ, RZ, -R13 ;  /* 0x000000ffff0dc224 */ /* 0x000fe200078e0a0d */
[----:B------:R-:W-:Y:S01]  /*15f0*/  ISETP.GE.AND P4, PT, R26, RZ, PT ;  /* 0x000000ff1a00720c */ /* 0x000fe20003f86270 */
[----:B------:R-:W-:Y:S01]  /*1600*/  @!P2 IMAD.IADD R18, R18, 0x1, -R20 ;  /* 0x000000011212a824 */ /* 0x000fe200078e0a14 */
[----:B------:R-:W-:Y:S01]  /*1610*/  LOP3.LUT R0, R4, R21, RZ, 0x3c, !PT ;  /* 0x0000001504007212 */ /* 0x000fe200078e3cff */
[----:B------:R-:W-:Y:S01]  /*1620*/  IMAD R2, R2, UR4, RZ ;  /* 0x0000000402027c24 */ /* 0x000fe2000f8e02ff */
[----:B------:R-:W-:Y:S01]  /*1630*/  ISETP.NE.AND P2, PT, R23, RZ, PT ;  /* 0x000000ff1700720c */ /* 0x000fe20003f45270 */
[----:B------:R-:W-:Y:S01]  /*1640*/  @!P0 IMAD.MOV R17, RZ, RZ, -R17 ;  /* 0x000000ffff118224 */ /* 0x000fe200078e0a11 */
[----:B------:R-:W-:Y:S01]  /*1650*/  LOP3.LUT R4, RZ, R23, RZ, 0x33, !PT ;  /* 0x00000017ff047212 */ /* 0x000fe200078e33ff */
[----:B------:R-:W-:Y:S01]  /*1660*/  @!P3 IMAD.MOV R14, RZ, RZ, -R14 ;  /* 0x000000ffff0eb224 */ /* 0x000fe200078e0a0e */
[----:B------:R-:W-:Y:S01]  /*1670*/  LEA R152, P0, R2, UR6, 0x1 ;  /* 0x0000000602987c11 */ /* 0x000fe2000f8008ff */
[----:B------:R-:W-:Y:S01]  /*1680*/  @!P5 IMAD.MOV R15, RZ, RZ, -R15 ;  /* 0x000000ffff0fd224 */ /* 0x000fe200078e0a0f */
[C---:B------:R-:W-:Y:S01]  /*1690*/  SEL R3, R4.reuse, R3, !P2 ;  /* 0x0000000304037207 */ /* 0x040fe20005000000 */
[----:B------:R-:W-:Y:S01]  /*16a0*/  @!P1 IMAD.MOV R16, RZ, RZ, -R16 ;  /* 0x000000ffff109224 */ /* 0x000fe200078e0a10 */
[C---:B------:R-:W-:Y:S01]  /*16b0*/  SEL R5, R4.reuse, R5, !P2 ;  /* 0x0000000504057207 */ /* 0x040fe20005000000 */
[----:B------:R-:W-:Y:S01]  /*16c0*/  @!P6 IMAD.MOV R18, RZ, RZ, -R18 ;  /* 0x000000ffff12e224 */ /* 0x000fe200078e0a12 */
[----:B------:R-:W-:Y:S01]  /*16d0*/  ULDC UR4, c[0x0][0x240] ;  /* 0x0000900000047ab9 */ /* 0x000fe20000000800 */
[----:B------:R-:W-:Y:S01]  /*16e0*/  @!P4 IMAD.MOV R19, RZ, RZ, -R19 ;  /* 0x000000ffff13c224 */ /* 0x000fe200078e0a13 */
[C---:B------:R-:W-:Y:S01]  /*16f0*/  SEL R7, R4.reuse, R7, !P2 ;  /* 0x0000000704077207 */ /* 0x040fe20005000000 */
[----:B------:R-:W-:Y:S01]  /*1700*/  IMAD R3, R3, UR4, RZ ;  /* 0x0000000403037c24 */ /* 0x000fe2000f8e02ff */
[C---:B------:R-:W-:Y:S01]  /*1710*/  SEL R9, R4.reuse, R9, !P2 ;  /* 0x0000000904097207 */ /* 0x040fe20005000000 */
[----:B------:R-:W-:Y:S01]  /*1720*/  IMAD R5, R5, UR4, RZ ;  /* 0x0000000405057c24 */ /* 0x000fe2000f8e02ff */
[C---:B------:R-:W-:Y:S01]  /*1730*/  SEL R6, R4.reuse, R6, !P2 ;  /* 0x0000000604067207 */ /* 0x040fe20005000000 */
[----:B------:R-:W-:Y:S01]  /*1740*/  IMAD R7, R7, UR4, RZ ;  /* 0x0000000407077c24 */ /* 0x000fe2000f8e02ff */
[C---:B------:R-:W-:Y:S01]  /*1750*/  SEL R8, R4.reuse, R8, !P2 ;  /* 0x0000000804087207 */ /* 0x040fe20005000000 */
[----:B------:R-:W-:Y:S01]  /*1760*/  IMAD R9, R9, UR4, RZ ;  /* 0x0000000409097c24 */ /* 0x000fe2000f8e02ff */
[----:B------:R-:W-:Y:S01]  /*1770*/  SEL R10, R4, R10, !P2 ;  /* 0x0000000a040a7207 */ /* 0x000fe20005000000 */
[----:B------:R-:W-:Y:S01]  /*1780*/  IMAD.SHL.U32 R166, R166, 0x2, RZ ;  /* 0x00000002a6a67824 */ /* 0x000fe200078e00ff */
[----:B------:R-:W-:Y:S01]  /*1790*/  SEL R11, R4, R11, !P2 ;  /* 0x0000000b040b7207 */ /* 0x000fe20005000000 */
[----:B------:R-:W-:Y:S01]  /*17a0*/  IMAD R24, R8, UR4, RZ ;  /* 0x0000000408187c24 */ /* 0x000fe2000f8e02ff */
[----:B------:R-:W-:Y:S01]  /*17b0*/  SEL R12, R4, R12, !P2 ;  /* 0x0000000c040c7207 */ /* 0x000fe20005000000 */
[----:B------:R-:W-:Y:S01]  /*17c0*/  IMAD R25, R10, UR4, RZ ;  /* 0x000000040a197c24 */ /* 0x000fe2000f8e02ff */
[----:B------:R-:W-:Y:S01]  /*17d0*/  LEA.HI.X.SX32 R153, R2, UR7, 0x1, P0 ;  /* 0x0000000702997c11 */ /* 0x000fe200080f0eff */
[----:B------:R-:W-:Y:S01]  /*17e0*/  ULDC.64 UR6, c[0x0][0x218] ;  /* 0x0000860000067ab9 */ /* 0x000fe20000000a00 */
[C---:B------:R-:W-:Y:S01]  /*17f0*/  SEL R13, R4.reuse, R13, !P2 ;  /* 0x0000000d040d7207 */ /* 0x040fe20005000000 */
[----:B------:R-:W-:Y:S01]  /*1800*/  IMAD R26, R11, UR4, RZ ;  /* 0x000000040b1a7c24 */ /* 0x000fe2000f8e02ff */
[----:B------:R-:W-:Y:S01]  /*1810*/  SEL R14, R4, R14, !P2 ;  /* 0x0000000e040e7207 */ /* 0x000fe20005000000 */
[----:B------:R-:W-:Y:S01]  /*1820*/  IMAD R27, R12, UR4, RZ ;  /* 0x000000040c1b7c24 */ /* 0x000fe2000f8e02ff */
        /* <DEDUP_REMOVED lines=8> */
[----:B------:R-:W-:Y:S01]  /*18b0*/  SEL R4, R4, R19, !P2 ;  /* 0x0000001304047207 */ /* 0x000fe20005000000 */
[----:B------:R-:W-:Y:S01]  /*18c0*/  IMAD R19, R6, UR4, RZ ;  /* 0x0000000406137c24 */ /* 0x000fe2000f8e02ff */
[----:B------:R-:W-:Y:S01]  /*18d0*/  LEA R22, P2, R3, UR6, 0x1 ;  /* 0x0000000603167c11 */ /* 0x000fe2000f8408ff */
[----:B------:R-:W-:Y:S01]  /*18e0*/  IMAD R242, R18, UR4, RZ ;  /* 0x0000000412f27c24 */ /* 0x000fe2000f8e02ff */
[----:B------:R-:W-:Y:S01]  /*18f0*/  LEA R20, P1, R5, UR6, 0x1 ;  /* 0x0000000605147c11 */ /* 0x000fe2000f8208ff */
[----:B------:R-:W-:Y:S01]  /*1900*/  IMAD R161, R17, UR4, RZ ;  /* 0x0000000411a17c24 */ /* 0x000fe2000f8e02ff */
[----:B------:R-:W-:Y:S01]  /*1910*/  LEA R16, P4, R7, UR6, 0x1 ;  /* 0x0000000607107c11 */ /* 0x000fe2000f8808ff */
[----:B------:R-:W-:Y:S01]  /*1920*/  IMAD R238, R4, UR4, RZ ;  /* 0x0000000404ee7c24 */ /* 0x000fe2000f8e02ff */
[----:B------:R-:W-:Y:S01]  /*1930*/  LEA R12, P5, R9, UR6, 0x1 ;  /* 0x00000006090c7c11 */ /* 0x000fe2000f8a08ff */
[----:B------:R-:W-:Y:S01]  /*1940*/  UMOV UR4, URZ ;  /* 0x0000003f00047c82 */ /* 0x000fe20008000000 */
[----:B------:R-:W-:Y:S01]  /*1950*/  LEA.HI.X.SX32 R23, R3, UR7, 0x1, P2 ;  /* 0x0000000703177c11 */ /* 0x000fe200090f0eff */
[----:B-1----:R-:W-:Y:S01]  /*1960*/  IMAD R94, R92, R95, RZ ;  /* 0x0000005f5c5e7224 */ /* 0x002fe200078e02ff */
[----:B------:R-:W-:Y:S01]  /*1970*/  LEA.HI.X.SX32 R21, R5, UR7, 0x1, P1 ;  /* 0x0000000705157c11 */ /* 0x000fe200088f0eff */
[----:B------:R-:W-:Y:S01]  /*1980*/  IMAD R102, R179, 0x3a, RZ ;  /* 0x0000003ab3667824 */ /* 0x000fe200078e02ff */
[----:B------:R-:W-:Y:S01]  /*1990*/  LEA R18, P0, R19, UR6, 0x1 ;  /* 0x0000000613127c11 */ /* 0x000fe2000f8008ff */
[C---:B------:R-:W-:Y:S01]  /*19a0*/  IMAD R103, R179.reuse, 0x39, RZ ;  /* 0x00000039b3677824 */ /* 0x040fe200078e02ff */
[----:B------:R-:W-:Y:S01]  /*19b0*/  LEA R14, P6, R24, UR6, 0x1 ;  /* 0x00000006180e7c11 */ /* 0x000fe2000f8c08ff */
[----:B------:R-:W-:Y:S01]  /*19c0*/  IMAD R104, R179, 0x38, RZ ;  /* 0x00000038b3687824 */ /* 0x000fe200078e02ff */
[----:B------:R-:W-:Y:S01]  /*19d0*/  LEA R10, P3, R25, UR6, 0x1 ;  /* 0x00000006190a7c11 */ /* 0x000fe2000f8608ff */
[C---:B------:R-:W-:Y:S01]  /*19e0*/  IMAD R105, R179.reuse, 0x37, RZ ;  /* 0x00000037b3697824 */ /* 0x040fe200078e02ff */
[----:B------:R-:W-:Y:S01]  /*19f0*/  LEA R8, P2, R26, UR6, 0x1 ;  /* 0x000000061a087c11 */ /* 0x000fe2000f8408ff */
[----:B------:R-:W-:Y:S01]  /*1a00*/  IMAD R106, R179, 0x36, RZ ;  /* 0x00000036b36a7824 */ /* 0x000fe200078e02ff */
[----:B------:R-:W-:Y:S01]  /*1a10*/  LEA R6, P1, R27, UR6, 0x1 ;  /* 0x000000061b067c11 */ /* 0x000fe2000f8208ff */
[----:B------:R-:W-:Y:S01]  /*1a20*/  IMAD R107, R179, 0x35, RZ ;  /* 0x00000035b36b7824 */ /* 0x000fe200078e02ff */
[----:B------:R-:W-:Y:S01]  /*1a30*/  LEA.HI.X.SX32 R17, R7, UR7, 0x1, P4 ;  /* 0x0000000707117c11 */ /* 0x000fe2000a0f0eff */
[----:B------:R-:W-:Y:S01]  /*1a40*/  IMAD R108, R179, 0x34, RZ ;  /* 0x00000034b36c7824 */ /* 0x000fe200078e02ff */
[----:B------:R-:W-:Y:S01]  /*1a50*/  LEA.HI.X.SX32 R13, R9, UR7, 0x1, P5 ;  /* 0x00000007090d7c11 */ /* 0x000fe2000a8f0eff */
[----:B------:R-:W-:Y:S01]  /*1a60*/  IMAD R109, R179, 0x33, RZ ;  /* 0x00000033b36d7824 */ /* 0x000fe200078e02ff */
[----:B------:R-:W-:Y:S01]  /*1a70*/  LEA.HI.X.SX32 R19, R19, UR7, 0x1, P0 ;  /* 0x0000000713137c11 */ /* 0x000fe200080f0eff */
[C---:B------:R-:W-:Y:S01]  /*1a80*/  IMAD R110, R179.reuse, 0x32, RZ ;  /* 0x00000032b36e7824 */ /* 0x040fe200078e02ff */
        /* <DEDUP_REMOVED lines=8> */
[----:B------:R-:W-:Y:S01]  /*1b10*/  LEA R4, P0, R28, UR6, 0x1 ;  /* 0x000000061c047c11 */ /* 0x000fe2000f8008ff */
[----:B------:R-:W-:Y:S01]  /*1b20*/  IMAD R115, R179, 0x2d, RZ ;  /* 0x0000002db3737824 */ /* 0x000fe200078e02ff */
[----:B------:R-:W-:Y:S01]  /*1b30*/  LEA R2, P4, R29, UR6, 0x1 ;  /* 0x000000061d027c11 */ /* 0x000fe2000f8808ff */
[----:B------:R-:W-:Y:S01]  /*1b40*/  IMAD R116, R179, 0x2c, RZ ;  /* 0x0000002cb3747824 */ /* 0x000fe200078e02ff */
[----:B------:R-:W-:Y:S01]  /*1b50*/  LEA R164, P6, R165, UR6, 0x1 ;  /* 0x00000006a5a47c11 */ /* 0x000fe2000f8c08ff */
[----:B------:R-:W-:Y:S01]  /*1b60*/  IMAD R117, R179, 0x2b, RZ ;  /* 0x0000002bb3757824 */ /* 0x000fe200078e02ff */
[----:B------:R-:W-:Y:S01]  /*1b70*/  LEA R162, P5, R163, UR6, 0x1 ;  /* 0x00000006a3a27c11 */ /* 0x000fe2000f8a08ff */
[----:B------:R-:W-:Y:S01]  /*1b80*/  IMAD R118, R179, 0x2a, RZ ;  /* 0x0000002ab3767824 */ /* 0x000fe200078e02ff */
[----:B------:R-:W-:Y:S01]  /*1b90*/  LEA R160, P3, R161, UR6, 0x1 ;  /* 0x00000006a1a07c11 */ /* 0x000fe2000f8608ff */
[C---:B------:R-:W-:Y:S01]  /*1ba0*/  IMAD R119, R179.reuse, 0x29, RZ ;  /* 0x00000029b3777824 */ /* 0x040fe200078e02ff */
[----:B------:R-:W-:Y:S01]  /*1bb0*/  LEA R240, P2, R242, UR6, 0x1 ;  /* 0x00000006f2f07c11 */ /* 0x000fe2000f8408ff */
[C---:B------:R-:W-:Y:S01]  /*1bc0*/  IMAD R120, R179.reuse, 0x28, RZ ;  /* 0x00000028b3787824 */ /* 0x040fe200078e02ff */
[----:B------:R-:W-:Y:S01]  /*1bd0*/  LEA R244, P1, R238, UR6, 0x1 ;  /* 0x00000006eef47c11 */ /* 0x000fe2000f8208ff */
[----:B------:R-:W-:Y:S01]  /*1be0*/  UIADD3 UR6, UP0, UR10, 0x2, URZ ;  /* 0x000000020a067890 */ /* 0x000fe2000ff1e03f */
[----:B------:R-:W-:Y:S01]  /*1bf0*/  LEA.HI.X.SX32 R5, R28, UR7, 0x1, P0 ;  /* 0x000000071c057c11 */ /* 0x000fe200080f0eff */
[----:B------:R-:W-:Y:S01]  /*1c00*/  IMAD R121, R179, 0x27, RZ ;  /* 0x00000027b3797824 */ /* 0x000fe200078e02ff */
[----:B------:R-:W-:Y:S01]  /*1c10*/  LEA.HI.X.SX32 R3, R29, UR7, 0x1, P4 ;  /* 0x000000071d037c11 */ /* 0x000fe2000a0f0eff */
        /* <DEDUP_REMOVED lines=8> */
[C---:B------:R-:W-:Y:S01]  /*1ca0*/  IMAD R126, R179.reuse, 0x22, RZ ;  /* 0x00000022b37e7824 */ /* 0x040fe200078e02ff */
[----:B------:R-:W-:Y:S01]  /*1cb0*/  LEA.HI.X.SX32 R238, R238, UR7, 0x1, P1 ;  /* 0x00000007eeee7c11 */ /* 0x000fe200088f0eff */
[C---:B------:R-:W-:Y:S01]  /*1cc0*/  IMAD R127, R179.reuse, 0x21, RZ ;  /* 0x00000021b37f7824 */ /* 0x040fe200078e02ff */
[----:B------:R-:W-:Y:S01]  /*1cd0*/  UIADD3.X UR7, UR4, 0x40000040, URZ, UP0, !UPT ;  /* 0x4000004004077890 */ /* 0x000fe200087fe43f */
[C---:B------:R-:W-:Y:S01]  /*1ce0*/  IMAD.SHL.U32 R128, R179.reuse, 0x20, RZ ;  /* 0x00000020b3807824 */ /* 0x040fe200078e00ff */
[----:B------:R-:W-:Y:S01]  /*1cf0*/  CS2R R24, SRZ ;  /* 0x0000000000187805 */ /* 0x000fe2000001ff00 */
[C---:B------:R-:W-:Y:S01]  /*1d00*/  IMAD R129, R179.reuse, 0x1f, RZ ;  /* 0x0000001fb3817824 */ /* 0x040fe200078e02ff */
        /* <DEDUP_REMOVED lines=10> */
[C---:B------:R-:W-:Y:S01]  /*1db0*/  LOP3.LUT R170, R166.reuse, 0x10, RZ, 0x3c, !PT ;  /* 0x00000010a6aa7812 */ /* 0x040fe200078e3cff */
        /* <DEDUP_REMOVED lines=11> */
[----:B------:R-:W-:Y:S01]  /*1e70*/  LOP3.LUT R181, R166, 0x70, RZ, 0x3c, !PT ;  /* 0x00000070a6b57812 */ /* 0x000fe200078e3cff */
[C---:B------:R-:W-:Y:S01]  /*1e80*/  IMAD R141, R179.reuse, 0x13, RZ ;  /* 0x00000013b38d7824 */ /* 0x040fe200078e02ff */
[----:B------:R-:W-:Y:S01]  /*1e90*/  LOP3.LUT R182, R0, 0x40, RZ, 0x3c, !PT ;  /* 0x0000004000b67812 */ /* 0x000fe200078e3cff */
[C---:B------:R-:W-:Y:S01]  /*1ea0*/  IMAD R142, R179.reuse, 0x12, RZ ;  /* 0x00000012b38e7824 */ /* 0x040fe200078e02ff */
[----:B------:R-:W-:Y:S01]  /*1eb0*/  UIADD3.64 UR22, UR6, 0x2, URZ ;  /* 0x0000000206167897 */ /* 0x000fe2000fffe03f */
[C---:B------:R-:W-:Y:S01]  /*1ec0*/  IMAD R143, R179.reuse, 0x11, RZ ;  /* 0x00000011b38f7824 */ /* 0x040fe200078e02ff */
[----:B------:R-:W-:Y:S01]  /*1ed0*/  UIADD3.64 UR14, UR6, 0x4, URZ ;  /* 0x00000004060e7897 */ /* 0x000fe2000fffe03f */
[----:B------:R-:W-:-:S02]  /*1ee0*/  IMAD.SHL.U32 R144, R179, 0x10, RZ ;  /* 0x00000010b3907824 */ /* 0x000fc400078e00ff */
[C---:B------:R-:W-:Y:S02]  /*1ef0*/  IMAD R145, R179.reuse, 0xf, RZ ;  /* 0x0000000fb3917824 */ /* 0x040fe400078e02ff */
[C---:B------:R-:W-:Y:S02]  /*1f00*/  IMAD R146, R179.reuse, 0xe, RZ ;  /* 0x0000000eb3927824 */ /* 0x040fe400078e02ff */
[C---:B------:R-:W-:Y:S02]  /*1f10*/  IMAD R147, R179.reuse, 0xd, RZ ;  /* 0x0000000db3937824 */ /* 0x040fe400078e02ff */
[C---:B------:R-:W-:Y:S02]  /*1f20*/  IMAD R148, R179.reuse, 0xc, RZ ;  /* 0x0000000cb3947824 */ /* 0x040fe400078e02ff */
[C---:B------:R-:W-:Y:S02]  /*1f30*/  IMAD R149, R179.reuse, 0xb, RZ ;  /* 0x0000000bb3957824 */ /* 0x040fe400078e02ff */
[----:B------:R-:W-:-:S02]  /*1f40*/  IMAD R150, R179, 0xa, RZ ;  /* 0x0000000ab3967824 */ /* 0x000fc400078e02ff */
[C---:B------:R-:W-:Y:S02]  /*1f50*/  IMAD R151, R179.reuse, 0x9, RZ ;  /* 0x00000009b3977824 */ /* 0x040fe400078e02ff */
[C---:B------:R-:W-:Y:S02]  /*1f60*/  IMAD.SHL.U32 R167, R179.reuse, 0x8, RZ ;  /* 0x00000008b3a77824 */ /* 0x040fe400078e00ff */
[C---:B------:R-:W-:Y:S02]  /*1f70*/  IMAD R169, R179.reuse, 0x7, RZ ;  /* 0x00000007b3a97824 */ /* 0x040fe400078e02ff */
[C---:B------:R-:W-:Y:S02]  /*1f80*/  IMAD R171, R179.reuse, 0x6, RZ ;  /* 0x00000006b3ab7824 */ /* 0x040fe400078e02ff */
[C---:B------:R-:W-:Y:S02]  /*1f90*/  IMAD R173, R179.reuse, 0x5, RZ ;  /* 0x00000005b3ad7824 */ /* 0x040fe400078e02ff */
[----:B------:R-:W-:-:S02]  /*1fa0*/  IMAD.SHL.U32 R175, R179, 0x4, RZ ;  /* 0x00000004b3af7824 */ /* 0x000fc400078e00ff */
[----:B------:R-:W-:Y:S02]  /*1fb0*/  IMAD R177, R179, 0x3, RZ ;  /* 0x00000003b3b17824 */ /* 0x000fe400078e02ff */
[----:B------:R-:W-:Y:S02]  /*1fc0*/  IMAD.U32 R93, RZ, RZ, UR8 ;  /* 0x00000008ff5d7e24 */ /* 0x000fe4000f8e00ff */
[----:B------:R-:W-:Y:S02]  /*1fd0*/  IMAD.SHL.U32 R95, R95, 0x40, RZ ;  /* 0x000000405f5f7824 */ /* 0x000fe400078e00ff */
[----:B------:R-:W-:-:S07]  /*1fe0*/  IMAD.SHL.U32 R179, R179, 0x2, RZ ;  /* 0x00000002b3b37824 */ /* 0x000fce00078e00ff */
.L_x_1:
[----:B------:R-:W-:Y:S01]  /*1ff0*/  ISETP.GT.AND P0, PT, R93, 0x2, PT ;  /* 0x000000025d00780c */ /* 0x000fe20003f04270 */
[----:B------:R-:W-:Y:S01]  /*2000*/  IMAD.WIDE R154, R179, 0x2, R152 ;  /* 0x00000002b39a7825 */ /* 0x000fe200078e0298 */
[C---:B------:R-:W-:Y:S01]  /*2010*/  ISETP.GT.AND P2, PT, R93.reuse, 0x4, PT ;  /* 0x000000045d00780c */ /* 0x040fe20003f44270 */
[----:B------:R-:W0:Y:S01]  /*2020*/  LDC R231, c[0x0][0x238] ;  /* 0x00008e00ffe77b82 */ /* 0x000e220000000800 */
[----:B------:R-:W-:Y:S02]  /*2030*/  PRMT R183, RZ, 0x7610, R183 ;  /* 0x00007610ffb77816 */ /* 0x000fe400000000b7 */
[----:B------:R-:W-:Y:S01]  /*2040*/  ISETP.GT.AND P1, PT, R93, 0x3, PT ;  /* 0x000000035d00780c */ /* 0x000fe20003f24270 */
[----:B------:R-:W-:Y:S01]  /*2050*/  IMAD.WIDE R192, R175, 0x2, R152 ;  /* 0x00000002afc07825 */ /* 0x000fe200078e0298 */
[----:B------:R-:W-:Y:S02]  /*2060*/  PRMT R187, RZ, 0x7610, R187 ;  /* 0x00007610ffbb7816 */ /* 0x000fe400000000bb */
[----:B------:R-:W-:-:S03]  /*2070*/  ISETP.GT.AND P3, PT, R93, 0x5, PT ;  /* 0x000000055d00780c */ /* 0x000fc60003f64270 */
[----:B------:R-:W2:Y:S01]  /*2080*/  @P0 LDG.E.U16 R183, desc[UR18][R154.64] ;  /* 0x000000129ab70981 */ /* 0x000ea2000c1e1500 */
[----:B------:R-:W-:Y:S01]  /*2090*/  ISETP.GT.AND P0, PT, R93, RZ, PT ;  /* 0x000000ff5d00720c */ /* 0x000fe20003f04270 */
[----:B------:R-:W-:Y:S01]  /*20a0*/  IMAD.WIDE R158, R177, 0x2, R152 ;  /* 0x00000002b19e7825 */ /* 0x000fe200078e0298 */
[----:B------:R-:W-:Y:S01]  /*20b0*/  PRMT R185, RZ, 0x7610, R185 ;  /* 0x00007610ffb97816 */ /* 0x000fe200000000b9 */
[----:B------:R1:W3:Y:S01]  /*20c0*/  @P2 LDG.E.U16 R187, desc[UR18][R192.64] ;  /* 0x00000012c0bb2981 */ /* 0x0002e2000c1e1500 */
[----:B------:R-:W-:Y:S01]  /*20d0*/  ISETP.GT.AND P2, PT, R93, 0x9, PT ;  /* 0x000000095d00780c */ /* 0x000fe20003f44270 */
[----:B------:R-:W-:Y:S01]  /*20e0*/  IMAD.WIDE R194, R173, 0x2, R152 ;  /* 0x00000002adc27825 */ /* 0x000fe200078e0298 */
[----:B------:R-:W-:Y:S02]  /*20f0*/  PRMT R248, RZ, 0x7610, R248 ;  /* 0x00007610fff87816 */ /* 0x000fe400000000f8 */
[----:B------:R-:W-:Y:S01]  /*2100*/  PRMT R189, RZ, 0x7610, R189 ;  /* 0x00007610ffbd7816 */ /* 0x000fe200000000bd */
[----:B------:R4:W5:Y:S01]  /*2110*/  @P1 LDG.E.U16 R185, desc[UR18][R158.64] ;  /* 0x000000129eb91981 */ /* 0x000962000c1e1500 */
[----:B------:R-:W-:-:S02]  /*2120*/  ISETP.GT.AND P1, PT, R93, 0x8, PT ;  /* 0x000000085d00780c */ /* 0x000fc40003f24270 */
[C---:B------:R-:W-:Y:S01]  /*2130*/  ISETP.GT.AND P5, PT, R93.reuse, 0x7, PT ;  /* 0x000000075d00780c */ /* 0x040fe20003fa4270 */
[----:B------:R-:W2:Y:S01]  /*2140*/  @P0 LDG.E.U16 R248, desc[UR18][R152.64] ;  /* 0x0000001298f80981 */ /* 0x000ea2000c1e1500 */
[----:B-1----:R-:W-:Y:S02]  /*2150*/  PRMT R193, RZ, 0x7610, R193 ;  /* 0x00007610ffc17816 */ /* 0x002fe400000000c1 */
[----:B------:R-:W-:Y:S01]  /*2160*/  ISETP.GT.AND P4, PT, R93, 0x6, PT ;  /* 0x000000065d00780c */ /* 0x000fe20003f84270 */
[----:B------:R1:W3:Y:S01]  /*2170*/  @P3 LDG.E.U16 R189, desc[UR18][R194.64] ;  /* 0x00000012c2bd3981 */ /* 0x0002e2000c1e1500 */
[----:B----4-:R-:W-:Y:S01]  /*2180*/  IMAD.WIDE R158, R151, 0x2, R152 ;  /* 0x00000002979e7825 */ /* 0x010fe200078e0298 */
[----:B------:R-:W-:Y:S02]  /*2190*/  ISETP.GT.AND P3, PT, R93, 0xa, PT ;  /* 0x0000000a5d00780c */ /* 0x000fe40003f64270 */
[----:B------:R-:W-:Y:S01]  /*21a0*/  PRMT R246, RZ, 0x7610, R246 ;  /* 0x00007610fff67816 */ /* 0x000fe200000000f6 */
[----:B------:R-:W-:Y:S01]  /*21b0*/  IMAD.WIDE R198, R167, 0x2, R152 ;  /* 0x00000002a7c67825 */ /* 0x000fe200078e0298 */
[----:B------:R-:W4:Y:S01]  /*21c0*/  @P2 LDG.E.U16 R193, desc[UR18][R158.64] ;  /* 0x000000129ec12981 */ /* 0x000f22000c1e1500 */
[----:B------:R-:W-:-:S02]  /*21d0*/  ISETP.GT.AND P2, PT, R93, 0x10, PT ;  /* 0x000000105d00780c */ /* 0x000fc40003f44270 */
[----:B------:R-:W-:Y:S01]  /*21e0*/  PRMT R184, RZ, 0x7610, R184 ;  /* 0x00007610ffb87816 */ /* 0x000fe200000000b8 */
[----:B------:R-:W-:Y:S01]  /*21f0*/  IMAD.WIDE R156, R169, 0x2, R152 ;  /* 0x00000002a99c7825 */ /* 0x000fe200078e0298 */
[----:B------:R-:W5:Y:S01]  /*2200*/  @P1 LDG.E.U16 R246, desc[UR18][R198.64] ;  /* 0x00000012c6f61981 */ /* 0x000f62000c1e1500 */
[----:B-1----:R-:W-:Y:S02]  /*2210*/  PRMT R195, RZ, 0x7610, R195 ;  /* 0x00007610ffc37816 */ /* 0x002fe400000000c3 */
[----:B------:R-:W-:Y:S01]  /*2220*/  IMAD.WIDE R204, R150, 0x2, R152 ;  /* 0x0000000296cc7825 */ /* 0x000fe200078e0298 */
[----:B------:R1:W3:Y:S01]  /*2230*/  @P5 LDG.E.U16 R184, desc[UR18][R156.64] ;  /* 0x000000129cb85981 */ /* 0x0002e2000c1e1500 */
[----:B------:R-:W-:-:S03]  /*2240*/  PRMT R203, RZ, 0x7610, R203 ;  /* 0x00007610ffcb7816 */ /* 0x000fc600000000cb */
[----:B------:R0:W3:Y:S01]  /*2250*/  @P3 LDG.E.U16 R195, desc[UR18][R204.64] ;  /* 0x00000012ccc33981 */ /* 0x0000e2000c1e1500 */
[C---:B------:R-:W-:Y:S01]  /*2260*/  ISETP.GT.AND P3, PT, R93.reuse, 0x18, PT ;  /* 0x000000185d00780c */ /* 0x040fe20003f64270 */
[----:B-1----:R-:W-:Y:S01]  /*2270*/  IMAD.WIDE R156, R144, 0x2, R152 ;  /* 0x00000002909c7825 */ /* 0x002fe200078e0298 */
[----:B------:R-:W-:Y:S02]  /*2280*/  PRMT R191, RZ, 0x7610, R191 ;  /* 0x00007610ffbf7816 */ /* 0x000fe400000000bf */
[----:B------:R-:W-:Y:S01]  /*2290*/  ISETP.GT.AND P0, PT, R93, 0xd, PT ;  /* 0x0000000d5d00780c */ /* 0x000fe20003f04270 */
[----:B------:R-:W-:Y:S01]  /*22a0*/  IMAD.WIDE R154, R171, 0x2, R152 ;  /* 0x00000002ab9a7825 */ /* 0x000fe200078e0298 */
[----:B------:R-:W4:Y:S01]  /*22b0*/  @P2 LDG.E.U16 R203, desc[UR18][R156.64] ;  /* 0x000000129ccb2981 */ /* 0x000f22000c1e1500 */
[C---:B------:R-:W-:Y:S02]  /*22c0*/  ISETP.GT.AND P1, PT, R93.reuse, 0xc, PT ;  /* 0x0000000c5d00780c */ /* 0x040fe40003f24270 */
[----:B0-----:R-:W-:Y:S01]  /*22d0*/  PRMT R205, RZ, 0x7610, R205 ;  /* 0x00007610ffcd7816 */ /* 0x001fe200000000cd */
[----:B------:R0:W3:Y:S01]  /*22e0*/  @P4 LDG.E.U16 R191, desc[UR18][R154.64] ;  /* 0x000000129abf4981 */ /* 0x0000e2000c1e1500 */
[----:B------:R-:W-:Y:S01]  /*22f0*/  IMAD.WIDE R212, R136, 0x2, R152 ;  /* 0x0000000288d47825 */ /* 0x000fe200078e0298 */
[----:B------:R-:W-:-:S02]  /*2300*/  ISETP.GT.AND P2, PT, R93, 0x20, PT ;  /* 0x000000205d00780c */ /* 0x000fc40003f44270 */
[----:B------:R-:W-:Y:S01]  /*2310*/  ISETP.GT.AND P4, PT, R93, 0xb, PT ;  /* 0x0000000b5d00780c */ /* 0x000fe20003f84270 */
[----:B------:R-:W-:Y:S01]  /*2320*/  IMAD.WIDE R158, R147, 0x2, R152 ;  /* 0x00000002939e7825 */ /* 0x000fe200078e0298 */
[----:B------:R-:W-:Y:S01]  /*2330*/  PRMT R201, RZ, 0x7610, R201 ;  /* 0x00007610ffc97816 */ /* 0x000fe200000000c9 */
[----:B------:R-:W3:Y:S01]  /*2340*/  @P3 LDG.E.U16 R205, desc[UR18][R212.64] ;  /* 0x00000012d4cd3981 */ /* 0x000ee2000c1e1500 */
[----:B------:R-:W-:Y:S01]  /*2350*/  PRMT R199, RZ, 0x7610, R199 ;  /* 0x00007610ffc77816 */ /* 0x000fe200000000c7 */
[----:B0-----:R-:W-:Y:S01]  /*2360*/  IMAD.WIDE R154, R148, 0x2, R152 ;  /* 0x00000002949a7825 */ /* 0x001fe200078e0298 */
[----:B------:R-:W-:Y:S02]  /*2370*/  PRMT R209, RZ, 0x7610, R209 ;  /* 0x00007610ffd17816 */ /* 0x000fe400000000d1 */
[----:B------:R0:W3:Y:S01]  /*2380*/  @P0 LDG.E.U16 R201, desc[UR18][R158.64] ;  /* 0x000000129ec90981 */ /* 0x0000e2000c1e1500 */
[----:B------:R-:W-:Y:S01]  /*2390*/  PRMT R197, RZ, 0x7610, R197 ;  /* 0x00007610ffc57816 */ /* 0x000fe200000000c5 */
[----:B------:R-:W-:Y:S01]  /*23a0*/  IMAD.WIDE R206, R149, 0x2, R152 ;  /* 0x0000000295ce7825 */ /* 0x000fe200078e0298 */
[C---:B------:R-:W-:Y:S01]  /*23b0*/  ISETP.GT.AND P0, PT, R93.reuse, 0xe, PT ;  /* 0x0000000e5d00780c */ /* 0x040fe20003f04270 */
[----:B------:R1:W3:Y:S01]  /*23c0*/  @P1 LDG.E.U16 R199, desc[UR18][R154.64] ;  /* 0x000000129ac71981 */ /* 0x0002e2000c1e1500 */
[----:B------:R-:W-:-:S02]  /*23d0*/  ISETP.GT.AND P1, PT, R93, 0xf, PT ;  /* 0x0000000f5d00780c */ /* 0x000fc40003f24270 */
[----:B------:R-:W-:Y:S01]  /*23e0*/  ISETP.GT.AND P3, PT, R93, 0x28, PT ;  /* 0x000000285d00780c */ /* 0x000fe20003f64270 */
[----:B------:R1:W3:Y:S01]  /*23f0*/  @P4 LDG.E.U16 R197, desc[UR18][R206.64] ;  /* 0x00000012cec54981 */ /* 0x0002e2000c1e1500 */
[----:B0-----:R-:W-:-:S05]  /*2400*/  IMAD.WIDE R158, R128, 0x2, R152 ;  /* 0x00000002809e7825 */ /* 0x001fca00078e0298 */
[----:B------:R-:W3:Y:S01]  /*2410*/  @P2 LDG.E.U16 R209, desc[UR18][R158.64] ;  /* 0x000000129ed12981 */ /* 0x000ee2000c1e1500 */
[----:B------:R-:W-:Y:S01]  /*2420*/  ISETP.GT.AND P2, PT, R93, 0x11, PT ;  /* 0x000000115d00780c */ /* 0x000fe20003f44270 */
[----:B-1----:R-:W-:Y:S01]  /*2430*/  IMAD.WIDE R154, R146, 0x2, R152 ;  /* 0x00000002929a7825 */ /* 0x002fe200078e0298 */
[----:B------:R-:W-:Y:S02]  /*2440*/  PRMT R207, RZ, 0x7610, R207 ;  /* 0x00007610ffcf7816 */ /* 0x000fe400000000cf */
[----:B------:R-:W-:Y:S01]  /*2450*/  PRMT R186, RZ, 0x7610, R186 ;  /* 0x00007610ffba7816 */ /* 0x000fe200000000ba */
[----:B------:R-:W-:Y:S01]  /*2460*/  IMAD.WIDE R156, R145, 0x2, R152 ;  /* 0x00000002919c7825 */ /* 0x000fe200078e0298 */
[----:B------:R-:W-:Y:S02]  /*2470*/  PRMT R211, RZ, 0x7610, R211 ;  /* 0x00007610ffd37816 */ /* 0x000fe400000000d3 */
[----:B------:R0:W3:Y:S01]  /*2480*/  @P0 LDG.E.U16 R207, desc[UR18][R154.64] ;  /* 0x000000129acf0981 */ /* 0x0000e2000c1e1500 */
[----:B------:R-:W-:Y:S01]  /*2490*/  IMAD.WIDE R220, R120, 0x2, R152 ;  /* 0x0000000278dc7825 */ /* 0x000fe200078e0298 */
[----:B------:R-:W-:-:S02]  /*24a0*/  ISETP.GT.AND P5, PT, R93, 0x30, PT ;  /* 0x000000305d00780c */ /* 0x000fc40003fa4270 */
[----:B------:R-:W-:Y:S01]  /*24b0*/  PRMT R213, RZ, 0x7610, R213 ;  /* 0x00007610ffd57816 */ /* 0x000fe200000000d5 */
[----:B------:R-:W3:Y:S01]  /*24c0*/  @P1 LDG.E.U16 R186, desc[UR18][R156.64] ;  /* 0x000000129cba1981 */ /* 0x000ee2000c1e1500 */
[----:B------:R-:W-:-:S03]  /*24d0*/  ISETP.GT.AND P1, PT, R93, 0x38, PT ;  /* 0x000000385d00780c */ /* 0x000fc60003f24270 */
[----:B------:R1:W3:Y:S01]  /*24e0*/  @P3 LDG.E.U16 R211, desc[UR18][R220.64] ;  /* 0x00000012dcd33981 */ /* 0x0002e2000c1e1500 */
[----:B0-----:R-:W-:Y:S01]  /*24f0*/  IMAD.WIDE R154, R143, 0x2, R152 ;  /* 0x000000028f9a7825 */ /* 0x001fe200078e0298 */
[----:B------:R-:W-:-:S04]  /*2500*/  PRMT R219, RZ, 0x7610, R219 ;  /* 0x00007610ffdb7816 */ /* 0x000fc800000000db */
[----:B------:R-:W3:Y:S01]  /*2510*/  @P2 LDG.E.U16 R213, desc[UR18][R154.64] ;  /* 0x000000129ad52981 */ /* 0x000ee2000c1e1500 */
[C---:B------:R-:W-:Y:S01]  /*2520*/  ISETP.GT.AND P2, PT, R93.reuse, 0x14, PT ;  /* 0x000000145d00780c */ /* 0x040fe20003f44270 */
[----:B------:R-:W-:Y:S01]  /*2530*/  IMAD.WIDE R224, R112, 0x2, R152 ;  /* 0x0000000270e07825 */ /* 0x000fe200078e0298 */
[C---:B------:R-:W-:Y:S02]  /*2540*/  ISETP.GT.AND P0, PT, R93.reuse, 0x1, PT ;  /* 0x000000015d00780c */ /* 0x040fe40003f04270 */
[----:B-1----:R-:W-:Y:S01]  /*2550*/  PRMT R221, RZ, 0x7610, R221 ;  /* 0x00007610ffdd7816 */ /* 0x002fe200000000dd */
[--C-:B------:R-:W-:Y:S01]  /*2560*/  IMAD.WIDE R232, R104, 0x2, R152.reuse ;  /* 0x0000000268e87825 */ /* 0x100fe200078e0298 */
[----:B------:R0:W3:Y:S01]  /*2570*/  @P5 LDG.E.U16 R219, desc[UR18][R224.64] ;  /* 0x00000012e0db5981 */ /* 0x0000e2000c1e1500 */
[C---:B------:R-:W-:Y:S02]  /*2580*/  ISETP.GT.AND P3, PT, R93.reuse, 0x12, PT ;  /* 0x000000125d00780c */ /* 0x040fe40003f64270 */
[----:B------:R-:W-:Y:S01]  /*2590*/  ISETP.GT.AND P4, PT, R93, 0x13, PT ;  /* 0x000000135d00780c */ /* 0x000fe20003f84270 */
[----:B------:R-:W-:Y:S01]  /*25a0*/  IMAD.WIDE R234, R140, 0x2, R152 ;  /* 0x000000028cea7825 */ /* 0x000fe200078e0298 */
[----:B------:R1:W3:Y:S01]  /*25b0*/  @P1 LDG.E.U16 R221, desc[UR18][R232.64] ;  /* 0x00000012e8dd1981 */ /* 0x0002e2000c1e1500 */
[----:B0-----:R-:W-:-:S02]  /*25c0*/  PRMT R225, RZ, 0x7610, R225 ;  /* 0x00007610ffe17816 */ /* 0x001fc400000000e1 */
[----:B------:R-:W-:Y:S01]  /*25d0*/  ISETP.GT.AND P1, PT, R93, 0x16, PT ;  /* 0x000000165d00780c */ /* 0x000fe20003f24270 */
[----:B------:R-:W-:Y:S01]  /*25e0*/  IMAD.WIDE R230, R231, 0x2, R152 ;  /* 0x00000002e7e67825 */ /* 0x000fe200078e0298 */
[----:B------:R-:W-:Y:S02]  /*25f0*/  PRMT R223, RZ, 0x7610, R223 ;  /* 0x00007610ffdf7816 */ /* 0x000fe400000000df */
[----:B------:R-:W3:Y:S01]  /*2600*/  @P2 LDG.E.U16 R225, desc[UR18][R234.64] ;  /* 0x00000012eae12981 */ /* 0x000ee2000c1e1500 */
[----:B------:R-:W-:Y:S01]  /*2610*/  PRMT R215, RZ, 0x7610, R215 ;  /* 0x00007610ffd77816 */ /* 0x000fe200000000d7 */
[----:B------:R-:W-:Y:S01]  /*2620*/  IMAD.WIDE R156, R142, 0x2, R152 ;  /* 0x000000028e9c7825 */ /* 0x000fe200078e0298 */
[----:B------:R-:W-:Y:S01]  /*2630*/  ISETP.GT.AND P2, PT, R93, 0x1a, PT ;  /* 0x0000001a5d00780c */ /* 0x000fe20003f44270 */
[----:B------:R-:W3:Y:S01]  /*2640*/  @P0 LDG.E.U16 R223, desc[UR18][R230.64] ;  /* 0x00000012e6df0981 */ /* 0x000ee2000c1e1500 */
[----:B------:R-:W-:Y:S01]  /*2650*/  PRMT R217, RZ, 0x7610, R217 ;  /* 0x00007610ffd97816 */ /* 0x000fe200000000d9 */
[----:B------:R-:W-:Y:S01]  /*2660*/  IMAD.WIDE R158, R141, 0x2, R152 ;  /* 0x000000028d9e7825 */ /* 0x000fe200078e0298 */
[----:B------:R-:W-:Y:S01]  /*2670*/  PRMT R229, RZ, 0x7610, R229 ;  /* 0x00007610ffe57816 */ /* 0x000fe200000000e5 */
[----:B------:R-:W3:Y:S01]  /*2680*/  @P3 LDG.E.U16 R215, desc[UR18][R156.64] ;  /* 0x000000129cd73981 */ /* 0x000ee2000c1e1500 */
[C---:B------:R-:W-:Y:S01]  /*2690*/  ISETP.GT.AND P0, PT, R93.reuse, 0x17, PT ;  /* 0x000000175d00780c */ /* 0x040fe20003f04270 */
[----:B------:R-:W-:Y:S01]  /*26a0*/  IMAD.WIDE R250, R138, 0x2, R152 ;  /* 0x000000028afa7825 */ /* 0x000fe200078e0298 */
[----:B------:R-:W-:Y:S01]  /*26b0*/  ISETP.GT.AND P3, PT, R93, 0x15, PT ;  /* 0x000000155d00780c */ /* 0x000fe20003f64270 */
[----:B------:R0:W3:Y:S01]  /*26c0*/  @P4 LDG.E.U16 R217, desc[UR18][R158.64] ;  /* 0x000000129ed94981 */ /* 0x0000e2000c1e1500 */
[----:B-1----:R-:W-:-:S03]  /*26d0*/  PRMT R233, RZ, 0x7610, R233 ;  /* 0x00007610ffe97816 */ /* 0x002fc600000000e9 */
[----:B------:R1:W3:Y:S01]  /*26e0*/  @P1 LDG.E.U16 R229, desc[UR18][R250.64] ;  /* 0x00000012fae51981 */ /* 0x0002e2000c1e1500 */
[----:B------:R-:W-:Y:S01]  /*26f0*/  ISETP.GT.AND P1, PT, R93, 0x1b, PT ;  /* 0x0000001b5d00780c */ /* 0x000fe20003f24270 */
[----:B0-----:R-:W-:Y:S01]  /*2700*/  IMAD.WIDE R158, R134, 0x2, R152 ;  /* 0x00000002869e7825 */ /* 0x001fe200078e0298 */
[----:B------:R-:W-:Y:S02]  /*2710*/  PRMT R188, RZ, 0x7610, R188 ;  /* 0x00007610ffbc7816 */ /* 0x000fe400000000bc */
[----:B------:R-:W-:Y:S01]  /*2720*/  PRMT R227, RZ, 0x7610, R227 ;  /* 0x00007610ffe37816 */ /* 0x000fe200000000e3 */
[--C-:B------:R-:W-:Y:S01]  /*2730*/  IMAD.WIDE R154, R137, 0x2, R152.reuse ;  /* 0x00000002899a7825 */ /* 0x100fe200078e0298 */
[----:B------:R-:W3:Y:S01]  /*2740*/  @P2 LDG.E.U16 R233, desc[UR18][R158.64] ;  /* 0x000000129ee92981 */ /* 0x000ee2000c1e1500 */
[C---:B------:R-:W-:Y:S02]  /*2750*/  ISETP.GT.AND P4, PT, R93.reuse, 0x19, PT ;  /* 0x000000195d00780c */ /* 0x040fe40003f84270 */
[----:B------:R-:W-:Y:S01]  /*2760*/  ISETP.GT.AND P2, PT, R93, 0x21, PT ;  /* 0x000000215d00780c */ /* 0x000fe20003f44270 */
[----:B------:R-:W-:Y:S01]  /*2770*/  IMAD.WIDE R236, R139, 0x2, R152 ;  /* 0x000000028bec7825 */ /* 0x000fe200078e0298 */
[----:B------:R0:W3:Y:S01]  /*2780*/  @P0 LDG.E.U16 R188, desc[UR18][R154.64] ;  /* 0x000000129abc0981 */ /* 0x0000e2000c1e1500 */
[----:B------:R-:W-:-:S02]  /*2790*/  PRMT R235, RZ, 0x7610, R235 ;  /* 0x00007610ffeb7816 */ /* 0x000fc400000000eb */
[----:B------:R-:W-:Y:S01]  /*27a0*/  ISETP.GT.AND P0, PT, R93, 0x1c, PT ;  /* 0x0000001c5d00780c */ /* 0x000fe20003f04270 */
[----:B------:R0:W3:Y:S01]  /*27b0*/  @P3 LDG.E.U16 R227, desc[UR18][R236.64] ;  /* 0x00000012ece33981 */ /* 0x0000e2000c1e1500 */
[----:B-1----:R-:W-:Y:S01]  /*27c0*/  IMAD.WIDE R250, R133, 0x2, R152 ;  /* 0x0000000285fa7825 */ /* 0x002fe200078e0298 */
[----:B------:R-:W-:Y:S02]  /*27d0*/  PRMT R231, RZ, 0x7610, R231 ;  /* 0x00007610ffe77816 */ /* 0x000fe400000000e7 */
[----:B------:R-:W-:Y:S01]  /*27e0*/  ISETP.GT.AND P3, PT, R93, 0x1d, PT ;  /* 0x0000001d5d00780c */ /* 0x000fe20003f64270 */
[----:B------:R-:W-:Y:S01]  /*27f0*/  IMAD.WIDE R156, R135, 0x2, R152 ;  /* 0x00000002879c7825 */ /* 0x000fe200078e0298 */
[----:B------:R-:W-:Y:S01]  /*2800*/  PRMT R241, RZ, 0x7610, R241 ;  /* 0x00007610fff17816 */ /* 0x000fe200000000f1 */
[----:B------:R-:W3:Y:S02]  /*2810*/  @P1 LDG.E.U16 R235, desc[UR18][R250.64] ;  /* 0x00000012faeb1981 */ /* 0x000ee4000c1e1500 */
[----:B0-----:R-:W-:Y:S01]  /*2820*/  IMAD.WIDE R154, R127, 0x2, R152 ;  /* 0x000000027f9a7825 */ /* 0x001fe200078e0298 */
[----:B------:R-:W-:Y:S01]  /*2830*/  ISETP.GT.AND P1, PT, R93, 0x1f, PT ;  /* 0x0000001f5d00780c */ /* 0x000fe20003f24270 */
[----:B------:R0:W3:Y:S01]  /*2840*/  @P4 LDG.E.U16 R231, desc[UR18][R156.64] ;  /* 0x000000129ce74981 */ /* 0x0000e2000c1e1500 */
[----:B------:R-:W-:Y:S01]  /*2850*/  PRMT R237, RZ, 0x7610, R237 ;  /* 0x00007610ffed7816 */ /* 0x000fe200000000ed */
[----:B------:R-:W-:Y:S01]  /*2860*/  IMAD.WIDE R158, R131, 0x2, R152 ;  /* 0x00000002839e7825 */ /* 0x000fe200078e0298 */
[----:B------:R-:W-:Y:S01]  /*2870*/  PRMT R239, RZ, 0x7610, R239 ;  /* 0x00007610ffef7816 */ /* 0x000fe200000000ef */
[----:B------:R-:W3:Y:S01]  /*2880*/  @P2 LDG.E.U16 R241, desc[UR18][R154.64] ;  /* 0x000000129af12981 */ /* 0x000ee2000c1e1500 */
[----:B------:R-:W-:-:S02]  /*2890*/  ISETP.GT.AND P2, PT, R93, 0x22, PT ;  /* 0x000000225d00780c */ /* 0x000fc40003f44270 */
[----:B------:R-:W-:Y:S02]  /*28a0*/  PRMT R190, RZ, 0x7610, R190 ;  /* 0x00007610ffbe7816 */ /* 0x000fe400000000be */
[----:B------:R1:W3:Y:S01]  /*28b0*/  @P3 LDG.E.U16 R239, desc[UR18][R158.64] ;  /* 0x000000129eef3981 */ /* 0x0002e2000c1e1500 */
[----:B0-----:R-:W-:Y:S01]  /*28c0*/  IMAD.WIDE R156, R132, 0x2, R152 ;  /* 0x00000002849c7825 */ /* 0x001fe200078e0298 */
[C---:B------:R-:W-:Y:S02]  /*28d0*/  ISETP.GT.AND P3, PT, R93.reuse, 0x23, PT ;  /* 0x000000235d00780c */ /* 0x040fe40003f64270 */
[----:B------:R-:W-:Y:S02]  /*28e0*/  PRMT R245, RZ, 0x7610, R245 ;  /* 0x00007610fff57816 */ /* 0x000fe400000000f5 */
[----:B------:R0:W3:Y:S01]  /*28f0*/  @P0 LDG.E.U16 R237, desc[UR18][R156.64] ;  /* 0x000000129ced0981 */ /* 0x0000e2000c1e1500 */
[----:B------:R-:W-:Y:S01]  /*2900*/  ISETP.GT.AND P0, PT, R93, 0x1e, PT ;  /* 0x0000001e5d00780c */ /* 0x000fe20003f04270 */
[----:B-1----:R-:W-:Y:S01]  /*2910*/  IMAD.WIDE R158, R126, 0x2, R152 ;  /* 0x000000027e9e7825 */ /* 0x002fe200078e0298 */
[----:B------:R-:W-:-:S02]  /*2920*/  PRMT R243, RZ, 0x7610, R243 ;  /* 0x00007610fff37816 */ /* 0x000fc400000000f3 */
[----:B------:R-:W-:Y:S01]  /*2930*/  PRMT R247, RZ, 0x7610, R247 ;  /* 0x00007610fff77816 */ /* 0x000fe200000000f7 */
[--C-:B------:R-:W-:Y:S01]  /*2940*/  IMAD.WIDE R154, R130, 0x2, R152.reuse ;  /* 0x00000002829a7825 */ /* 0x100fe200078e0298 */
[----:B------:R1:W3:Y:S03]  /*2950*/  @P2 LDG.E.U16 R245, desc[UR18][R158.64] ;  /* 0x000000129ef52981 */ /* 0x0002e6000c1e1500 */
[----:B0-----:R-:W-:Y:S01]  /*2960*/  IMAD.WIDE R156, R129, 0x2, R152 ;  /* 0x00000002819c7825 */ /* 0x001fe200078e0298 */
[----:B------:R-:W-:-:S03]  /*2970*/  ISETP.GT.AND P2, PT, R93, 0x25, PT ;  /* 0x000000255d00780c */ /* 0x000fc60003f44270 */
[----:B------:R0:W3:Y:S04]  /*2980*/  @P0 LDG.E.U16 R243, desc[UR18][R154.64] ;  /* 0x000000129af30981 */ /* 0x0000e8000c1e1500 */
[----:B------:R-:W3:Y:S01]  /*2990*/  @P1 LDG.E.U16 R190, desc[UR18][R156.64] ;  /* 0x000000129cbe1981 */ /* 0x000ee2000c1e1500 */
[----:B------:R-:W-:Y:S01]  /*29a0*/  ISETP.GT.AND P1, PT, R93, 0x24, PT ;  /* 0x000000245d00780c */ /* 0x000fe20003f24270 */
[----:B------:R-:W-:Y:S01]  /*29b0*/  IMAD.WIDE R250, R125, 0x2, R152 ;  /* 0x000000027dfa7825 */ /* 0x000fe200078e0298 */
[----:B------:R-:W-:Y:S02]  /*29c0*/  PRMT R249, RZ, 0x7610, R249 ;  /* 0x00007610fff97816 */ /* 0x000fe400000000f9 */
[----:B------:R-:W-:Y:S01]  /*29d0*/  ISETP.GT.AND P0, PT, R93, 0x29, PT ;  /* 0x000000295d00780c */ /* 0x000fe20003f04270 */
[--C-:B-1----:R-:W-:Y:S01]  /*29e0*/  IMAD.WIDE R158, R124, 0x2, R152.reuse ;  /* 0x000000027c9e7825 */ /* 0x102fe200078e0298 */
[----:B------:R1:W3:Y:S03]  /*29f0*/  @P3 LDG.E.U16 R247, desc[UR18][R250.64] ;  /* 0x00000012faf73981 */ /* 0x0002e6000c1e1500 */
[----:B0-----:R-:W-:Y:S01]  /*2a00*/  IMAD.WIDE R154, R123, 0x2, R152 ;  /* 0x000000027b9a7825 */ /* 0x001fe200078e0298 */
[----:B------:R-:W-:-:S03]  /*2a10*/  PRMT R196, RZ, 0x7610, R196 ;  /* 0x00007610ffc47816 */ /* 0x000fc600000000c4 */
[----:B------:R-:W3:Y:S01]  /*2a20*/  @P1 LDG.E.U16 R249, desc[UR18][R158.64] ;  /* 0x000000129ef91981 */ /* 0x000ee2000c1e1500 */
[----:B-1----:R-:W-:Y:S02]  /*2a30*/  PRMT R251, RZ, 0x7610, R251 ;  /* 0x00007610fffb7816 */ /* 0x002fe400000000fb */
[C---:B------:R-:W-:Y:S02]  /*2a40*/  ISETP.GT.AND P1, PT, R93.reuse, 0x2a, PT ;  /* 0x0000002a5d00780c */ /* 0x040fe40003f24270 */
[C---:B------:R-:W-:Y:S02]  /*2a50*/  ISETP.GT.AND P3, PT, R93.reuse, 0x26, PT ;  /* 0x000000265d00780c */ /* 0x040fe40003f64270 */
[----:B------:R0:W3:Y:S01]  /*2a60*/  @P2 LDG.E.U16 R251, desc[UR18][R154.64] ;  /* 0x000000129afb2981 */ /* 0x0000e2000c1e1500 */
[----:B------:R-:W-:Y:S02]  /*2a70*/  PRMT R198, RZ, 0x7610, R198 ;  /* 0x00007610ffc67816 */ /* 0x000fe400000000c6 */
[----:B------:R-:W-:Y:S01]  /*2a80*/  ISETP.GT.AND P2, PT, R93, 0x2b, PT ;  /* 0x0000002b5d00780c */ /* 0x000fe20003f44270 */
[----:B0-----:R-:W-:Y:S01]  /*2a90*/  IMAD.WIDE R154, R119, 0x2, R152 ;  /* 0x00000002779a7825 */ /* 0x001fe200078e0298 */
[----:B------:R-:W-:-:S04]  /*2aa0*/  PRMT R192, RZ, 0x7610, R192 ;  /* 0x00007610ffc07816 */ /* 0x000fc800000000c0 */
[----:B------:R0:W3:Y:S01]  /*2ab0*/  @P0 LDG.E.U16 R196, desc[UR18][R154.64] ;  /* 0x000000129ac40981 */ /* 0x0000e2000c1e1500 */
[----:B------:R-:W-:Y:S01]  /*2ac0*/  IMAD.WIDE R156, R122, 0x2, R152 ;  /* 0x000000027a9c7825 */ /* 0x000fe200078e0298 */
[C---:B------:R-:W-:Y:S02]  /*2ad0*/  ISETP.GT.AND P0, PT, R93.reuse, 0x2d, PT ;  /* 0x0000002d5d00780c */ /* 0x040fe40003f04270 */
[----:B------:R-:W-:Y:S02]  /*2ae0*/  PRMT R200, RZ, 0x7610, R200 ;  /* 0x00007610ffc87816 */ /* 0x000fe400000000c8 */
[----:B------:R1:W3:Y:S01]  /*2af0*/  @P3 LDG.E.U16 R192, desc[UR18][R156.64] ;  /* 0x000000129cc03981 */ /* 0x0002e2000c1e1500 */
[----:B0-----:R-:W-:Y:S01]  /*2b00*/  IMAD.WIDE R154, R118, 0x2, R152 ;  /* 0x00000002769a7825 */ /* 0x001fe200078e0298 */
[----:B------:R-:W-:-:S04]  /*2b10*/  ISETP.GT.AND P4, PT, R93, 0x27, PT ;  /* 0x000000275d00780c */ /* 0x000fc80003f84270 */
[----:B------:R0:W3:Y:S01]  /*2b20*/  @P1 LDG.E.U16 R198, desc[UR18][R154.64] ;  /* 0x000000129ac61981 */ /* 0x0000e2000c1e1500 */
[----:B------:R-:W-:Y:S01]  /*2b30*/  ISETP.GT.AND P1, PT, R93, 0x2f, PT ;  /* 0x0000002f5d00780c */ /* 0x000fe20003f24270 */
[----:B-1----:R-:W-:Y:S01]  /*2b40*/  IMAD.WIDE R156, R117, 0x2, R152 ;  /* 0x00000002759c7825 */ /* 0x002fe200078e0298 */
[----:B------:R-:W-:Y:S02]  /*2b50*/  PRMT R204, RZ, 0x7610, R204 ;  /* 0x00007610ffcc7816 */ /* 0x000fe400000000cc */
[----:B------:R-:W-:Y:S02]  /*2b60*/  PRMT R208, RZ, 0x7610, R208 ;  /* 0x00007610ffd07816 */ /* 0x000fe400000000d0 */
[----:B------:R1:W3:Y:S01]  /*2b70*/  @P2 LDG.E.U16 R200, desc[UR18][R156.64] ;  /* 0x000000129cc82981 */ /* 0x0002e2000c1e1500 */
[----:B------:R-:W-:Y:S01]  /*2b80*/  PRMT R194, RZ, 0x7610, R194 ;  /* 0x00007610ffc27816 */ /* 0x000fe200000000c2 */
[----:B0-----:R-:W-:Y:S01]  /*2b90*/  IMAD.WIDE R154, R113, 0x2, R152 ;  /* 0x00000002719a7825 */ /* 0x001fe200078e0298 */
[----:B------:R-:W-:-:S03]  /*2ba0*/  ISETP.GT.AND P3, PT, R93, 0x2c, PT ;  /* 0x0000002c5d00780c */ /* 0x000fc60003f64270 */
[--C-:B------:R-:W-:Y:S01]  /*2bb0*/  IMAD.WIDE R158, R121, 0x2, R152.reuse ;  /* 0x00000002799e7825 */ /* 0x100fe200078e0298 */
[----:B------:R-:W3:Y:S03]  /*2bc0*/  @P1 LDG.E.U16 R208, desc[UR18][R154.64] ;  /* 0x000000129ad01981 */ /* 0x000ee6000c1e1500 */
[----:B-1----:R-:W-:Y:S01]  /*2bd0*/  IMAD.WIDE R156, R115, 0x2, R152 ;  /* 0x00000002739c7825 */ /* 0x002fe200078e0298 */
[C---:B------:R-:W-:Y:S01]  /*2be0*/  ISETP.GT.AND P1, PT, R93.reuse, 0x33, PT ;  /* 0x000000335d00780c */ /* 0x040fe20003f24270 */
[----:B------:R0:W3:Y:S01]  /*2bf0*/  @P4 LDG.E.U16 R194, desc[UR18][R158.64] ;  /* 0x000000129ec24981 */ /* 0x0000e2000c1e1500 */
[----:B------:R-:W-:-:S03]  /*2c00*/  ISETP.GT.AND P4, PT, R93, 0x2e, PT ;  /* 0x0000002e5d00780c */ /* 0x000fc60003f84270 */
[----:B------:R1:W3:Y:S01]  /*2c10*/  @P0 LDG.E.U16 R204, desc[UR18][R156.64] ;  /* 0x000000129ccc0981 */ /* 0x0002e2000c1e1500 */
[C---:B------:R-:W-:Y:S02]  /*2c20*/  ISETP.GT.AND P0, PT, R93.reuse, 0x32, PT ;  /* 0x000000325d00780c */ /* 0x040fe40003f04270 */
[----:B------:R-:W-:Y:S01]  /*2c30*/  PRMT R202, RZ, 0x7610, R202 ;  /* 0x00007610ffca7816 */ /* 0x000fe200000000ca */
[----:B0-----:R-:W-:Y:S01]  /*2c40*/  IMAD.WIDE R158, R116, 0x2, R152 ;  /* 0x00000002749e7825 */ /* 0x001fe200078e0298 */
[----:B------:R-:W-:Y:S02]  /*2c50*/  PRMT R212, RZ, 0x7610, R212 ;  /* 0x00007610ffd47816 */ /* 0x000fe400000000d4 */
[----:B------:R-:W-:Y:S01]  /*2c60*/  PRMT R214, RZ, 0x7610, R214 ;  /* 0x00007610ffd67816 */ /* 0x000fe200000000d6 */
[----:B------:R-:W-:Y:S01]  /*2c70*/  IMAD.WIDE R154, R110, 0x2, R152 ;  /* 0x000000026e9a7825 */ /* 0x000fe200078e0298 */
[----:B------:R-:W-:Y:S01]  /*2c80*/  ISETP.GT.AND P2, PT, R93, 0x31, PT ;  /* 0x000000315d00780c */ /* 0x000fe20003f44270 */
[----:B------:R0:W3:Y:S01]  /*2c90*/  @P3 LDG.E.U16 R202, desc[UR18][R158.64] ;  /* 0x000000129eca3981 */ /* 0x0000e2000c1e1500 */
[----:B------:R-:W-:Y:S01]  /*2ca0*/  PRMT R206, RZ, 0x7610, R206 ;  /* 0x00007610ffce7816 */ /* 0x000fe200000000ce */
[----:B-1----:R-:W-:-:S02]  /*2cb0*/  IMAD.WIDE R156, R109, 0x2, R152 ;  /* 0x000000026d9c7825 */ /* 0x002fc400078e0298 */
[----:B------:R1:W3:Y:S01]  /*2cc0*/  @P0 LDG.E.U16 R212, desc[UR18][R154.64] ;  /* 0x000000129ad40981 */ /* 0x0002e2000c1e1500 */
[----:B------:R-:W-:-:S03]  /*2cd0*/  ISETP.GT.AND P0, PT, R93, 0x34, PT ;  /* 0x000000345d00780c */ /* 0x000fc60003f04270 */
[----:B------:R-:W3:Y:S01]  /*2ce0*/  @P1 LDG.E.U16 R214, desc[UR18][R156.64] ;  /* 0x000000129cd61981 */ /* 0x000ee2000c1e1500 */
[----:B0-----:R-:W-:Y:S01]  /*2cf0*/  IMAD.WIDE R158, R114, 0x2, R152 ;  /* 0x00000002729e7825 */ /* 0x001fe200078e0298 */
[----:B------:R-:W-:Y:S02]  /*2d00*/  ISETP.GT.AND P1, PT, R93, 0x35, PT ;  /* 0x000000355d00780c */ /* 0x000fe40003f24270 */
[----:B------:R-:W-:Y:S02]  /*2d10*/  PRMT R210, RZ, 0x7610, R210 ;  /* 0x00007610ffd27816 */ /* 0x000fe400000000d2 */
[----:B------:R0:W3:Y:S01]  /*2d20*/  @P4 LDG.E.U16 R206, desc[UR18][R158.64] ;  /* 0x000000129ece4981 */ /* 0x0000e2000c1e1500 */
[----:B------:R-:W-:Y:S01]  /*2d30*/  PRMT R216, RZ, 0x7610, R216 ;  /* 0x00007610ffd87816 */ /* 0x000fe200000000d8 */
[----:B-1----:R-:W-:Y:S01]  /*2d40*/  IMAD.WIDE R154, R107, 0x2, R152 ;  /* 0x000000026b9a7825 */ /* 0x002fe200078e0298 */
[----:B------:R-:W-:-:S06]  /*2d50*/  PRMT R218, RZ, 0x7610, R218 ;  /* 0x00007610ffda7816 */ /* 0x000fcc00000000da */
[----:B------:R-:W3:Y:S01]  /*2d60*/  @P1 LDG.E.U16 R218, desc[UR18][R154.64] ;  /* 0x000000129ada1981 */ /* 0x000ee2000c1e1500 */
[----:B0-----:R-:W-:-:S05]  /*2d70*/  IMAD.WIDE R158, R111, 0x2, R152 ;  /* 0x000000026f9e7825 */ /* 0x001fca00078e0298 */
[----:B------:R0:W3:Y:S01]  /*2d80*/  @P2 LDG.E.U16 R210, desc[UR18][R158.64] ;  /* 0x000000129ed22981 */ /* 0x0000e2000c1e1500 */
[----:B------:R-:W-:Y:S01]  /*2d90*/  ISETP.GT.AND P1, PT, R93, 0x37, PT ;  /* 0x000000375d00780c */ /* 0x000fe20003f24270 */
[----:B0-----:R-:W-:-:S05]  /*2da0*/  IMAD.WIDE R158, R108, 0x2, R152 ;  /* 0x000000026c9e7825 */ /* 0x001fca00078e0298 */
[----:B------:R0:W3:Y:S01]  /*2db0*/  @P0 LDG.E.U16 R216, desc[UR18][R158.64] ;  /* 0x000000129ed80981 */ /* 0x0000e2000c1e1500 */
[----:B------:R-:W-:Y:S01]  /*2dc0*/  ISETP.GT.AND P0, PT, R93, 0x36, PT ;  /* 0x000000365d00780c */ /* 0x000fe20003f04270 */
[----:B------:R-:W-:Y:S01]  /*2dd0*/  IMAD.WIDE R156, R106, 0x2, R152 ;  /* 0x000000026a9c7825 */ /* 0x000fe200078e0298 */
[----:B------:R-:W-:Y:S02]  /*2de0*/  PRMT R220, RZ, 0x7610, R220 ;  /* 0x00007610ffdc7816 */ /* 0x000fe400000000dc */
[----:B------:R-:W-:Y:S01]  /*2df0*/  PRMT R222, RZ, 0x7610, R222 ;  /* 0x00007610ffde7816 */ /* 0x000fe200000000de */
[----:B0-----:R-:W-:-:S08]  /*2e00*/  IMAD.WIDE R158, R105, 0x2, R152 ;  /* 0x00000002699e7825 */ /* 0x001fd000078e0298 */
[----:B------:R0:W3:Y:S01]  /*2e10*/  @P0 LDG.E.U16 R220, desc[UR18][R156.64] ;  /* 0x000000129cdc0981 */ /* 0x0000e2000c1e1500 */
[----:B------:R-:W-:-:S03]  /*2e20*/  ISETP.GT.AND P0, PT, R93, 0x39, PT ;  /* 0x000000395d00780c */ /* 0x000fc60003f04270 */
[----:B------:R1:W3:Y:S01]  /*2e30*/  @P1 LDG.E.U16 R222, desc[UR18][R158.64] ;  /* 0x000000129ede1981 */ /* 0x0002e2000c1e1500 */
[----:B------:R-:W-:Y:S01]  /*2e40*/  ISETP.GT.AND P1, PT, R93, 0x3a, PT ;  /* 0x0000003a5d00780c */ /* 0x000fe20003f24270 */
[----:B------:R-:W-:Y:S01]  /*2e50*/  IMAD.WIDE R154, R103, 0x2, R152 ;  /* 0x00000002679a7825 */ /* 0x000fe200078e0298 */
[----:B------:R-:W-:Y:S02]  /*2e60*/  PRMT R224, RZ, 0x7610, R224 ;  /* 0x00007610ffe07816 */ /* 0x000fe400000000e0 */
[----:B------:R-:W-:Y:S01]  /*2e70*/  PRMT R226, RZ, 0x7610, R226 ;  /* 0x00007610ffe27816 */ /* 0x000fe200000000e2 */
[----:B0-----:R-:W-:-:S04]  /*2e80*/  IMAD.WIDE R156, R102, 0x2, R152 ;  /* 0x00000002669c7825 */ /* 0x001fc800078e0298 */
[----:B------:R0:W3:Y:S01]  /*2e90*/  @P0 LDG.E.U16 R224, desc[UR18][R154.64] ;  /* 0x000000129ae00981 */ /* 0x0000e2000c1e1500 */
[----:B------:R-:W-:-:S03]  /*2ea0*/  ISETP.GT.AND P0, PT, R93, 0x3b, PT ;  /* 0x0000003b5d00780c */ /* 0x000fc60003f04270 */
[----:B------:R2:W3:Y:S01]  /*2eb0*/  @P1 LDG.E.U16 R226, desc[UR18][R156.64] ;  /* 0x000000129ce21981 */ /* 0x0004e2000c1e1500 */
[----:B------:R-:W-:Y:S01]  /*2ec0*/  ISETP.GT.AND P1, PT, R93, 0x3c, PT ;  /* 0x0000003c5d00780c */ /* 0x000fe20003f24270 */
[----:B-1----:R-:W-:Y:S01]  /*2ed0*/  IMAD.WIDE R158, R101, 0x2, R152 ;  /* 0x00000002659e7825 */ /* 0x002fe200078e0298 */
[----:B------:R-:W-:Y:S02]  /*2ee0*/  PRMT R228, RZ, 0x7610, R228 ;  /* 0x00007610ffe47816 */ /* 0x000fe400000000e4 */
[----:B------:R-:W-:Y:S01]  /*2ef0*/  PRMT R230, RZ, 0x7610, R230 ;  /* 0x00007610ffe67816 */ /* 0x000fe200000000e6 */
[----:B0-----:R-:W-:Y:S01]  /*2f00*/  IMAD.WIDE R154, R100, 0x2, R152 ;  /* 0x00000002649a7825 */ /* 0x001fe200078e0298 */
[----:B------:R-:W-:-:S03]  /*2f10*/  ISETP.GT.AND P2, PT, R93, 0x3f, PT ;  /* 0x0000003f5d00780c */ /* 0x000fc60003f44270 */
[----:B------:R0:W3:Y:S01]  /*2f20*/  @P0 LDG.E.U16 R228, desc[UR18][R158.64] ;  /* 0x000000129ee40981 */ /* 0x0000e2000c1e1500 */
[----:B------:R-:W-:-:S03]  /*2f30*/  ISETP.GT.AND P0, PT, R93, 0x3d, PT ;  /* 0x0000003d5d00780c */ /* 0x000fc60003f04270 */
[----:B------:R1:W3:Y:S01]  /*2f40*/  @P1 LDG.E.U16 R230, desc[UR18][R154.64] ;  /* 0x000000129ae61981 */ /* 0x0002e2000c1e1500 */
[----:B------:R-:W-:Y:S01]  /*2f50*/  ISETP.GT.AND P1, PT, R93, 0x3e, PT ;  /* 0x0000003e5d00780c */ /* 0x000fe20003f24270 */
[----:B--2---:R-:W-:Y:S01]  /*2f60*/  IMAD.WIDE R156, R99, 0x2, R152 ;  /* 0x00000002639c7825 */ /* 0x004fe200078e0298 */
[----:B------:R-:W-:Y:S02]  /*2f70*/  PRMT R232, RZ, 0x7610, R232 ;  /* 0x00007610ffe87816 */ /* 0x000fe400000000e8 */
[----:B------:R-:W-:Y:S01]  /*2f80*/  PRMT R234, RZ, 0x7610, R234 ;  /* 0x00007610ffea7816 */ /* 0x000fe200000000ea */
[----:B0-----:R-:W-:Y:S01]  /*2f90*/  IMAD.WIDE R158, R98, 0x2, R152 ;  /* 0x00000002629e7825 */ /* 0x001fe200078e0298 */
[----:B------:R-:W-:-:S03]  /*2fa0*/  PRMT R236, RZ, 0x7610, R236 ;  /* 0x00007610ffec7816 */ /* 0x000fc600000000ec */
[----:B-1----:R-:W-:Y:S01]  /*2fb0*/  IMAD.WIDE R154, R97, 0x2, R152 ;  /* 0x00000002619a7825 */ /* 0x002fe200078e0298 */
[----:B------:R-:W2:Y:S04]  /*2fc0*/  @P0 LDG.E.U16 R232, desc[UR18][R156.64] ;  /* 0x000000129ce80981 */ /* 0x000ea8000c1e1500 */
[----:B------:R-:W2:Y:S04]  /*2fd0*/  @P1 LDG.E.U16 R234, desc[UR18][R158.64] ;  /* 0x000000129eea1981 */ /* 0x000ea8000c1e1500 */
[----:B------:R0:W2:Y:S01]  /*2fe0*/  @P2 LDG.E.U16 R236, desc[UR18][R154.64] ;  /* 0x000000129aec2981 */ /* 0x0000a2000c1e1500 */
[----:B------:R-:W-:Y:S01]  /*2ff0*/  BAR.SYNC.DEFER_BLOCKING 0x0 ;  /* 0x0000000000007b1d */ /* 0x000fe20000010000 */
[----:B------:R-:W-:Y:S01]  /*3000*/  ISETP.GE.AND P0, PT, R92, R93, PT ;  /* 0x0000005d5c00720c */ /* 0x000fe20003f06270 */
[----:B0-----:R-:W-:-:S02]  /*3010*/  IMAD.MOV.U32 R154, RZ, RZ, R244 ;  /* 0x000000ffff9a7224 */ /* 0x001fc400078e00f4 */
[--C-:B------:R-:W-:Y:S01]  /*3020*/  IMAD.MOV.U32 R155, RZ, RZ, R238.reuse ;  /* 0x000000ffff9b7224 */ /* 0x100fe200078e00ee */
[----:B------:R-:W-:Y:S01]  /*3030*/  PRMT R238, RZ, 0x7610, R238 ;  /* 0x00007610ffee7816 */ /* 0x000fe200000000ee */
[----:B------:R-:W-:-:S08]  /*3040*/  IMAD.WIDE R156, R94, 0x2, R154 ;  /* 0x000000025e9c7825 */ /* 0x000fd000078e029a */
[----:B------:R0:W2:Y:S02]  /*3050*/  @!P0 LDG.E.U16 R238, desc[UR18][R156.64] ;  /* 0x000000129cee8981 */ /* 0x0000a4000c1e1500 */
[----:B0-----:R-:W-:Y:S02]  /*3060*/  IMAD.MOV.U32 R156, RZ, RZ, R240 ;  /* 0x000000ffff9c7224 */ /* 0x001fe400078e00f0 */
[----:B------:R-:W-:Y:S01]  /*3070*/  IMAD.MOV.U32 R157, RZ, RZ, R242 ;  /* 0x000000ffff9d7224 */ /* 0x000fe200078e00f2 */
[----:B------:R-:W-:Y:S01]  /*3080*/  PRMT R240, RZ, 0x7610, R240 ;  /* 0x00007610fff07816 */ /* 0x000fe200000000f0 */
[----:B------:R-:W-:Y:S01]  /*3090*/  IMAD.WIDE R158, R94, 0x2, R156 ;  /* 0x000000025e9e7825 */ /* 0x000fe200078e029c */
[----:B------:R-:W-:-:S04]  /*30a0*/  PRMT R242, RZ, 0x7610, R242 ;  /* 0x00007610fff27816 */ /* 0x000fc800000000f2 */
[----:B------:R0:W2:Y:S02]  /*30b0*/  @!P0 LDG.E.U16 R240, desc[UR18][R158.64] ;  /* 0x000000129ef08981 */ /* 0x0000a4000c1e1500 */
[----:B0-----:R-:W-:Y:S02]  /*30c0*/  IMAD.MOV.U32 R158, RZ, RZ, R160 ;  /* 0x000000ffff9e7224 */ /* 0x001fe400078e00a0 */
[----:B------:R-:W-:Y:S02]  /*30d0*/  IMAD.MOV.U32 R159, RZ, RZ, R161 ;  /* 0x000000ffff9f7224 */ /* 0x000fe400078e00a1 */
        /* <DEDUP_REMOVED lines=11> */
[----:B------:R0:W-:Y:S04]  /*3190*/  STS.U16 [R166+UR16], R248 ;  /* 0x000000f8a6007988 */ /* 0x0001e80008000410 */
[----:B------:R1:W2:Y:S01]  /*31a0*/  @!P0 LDG.E.U16 R250, desc[UR18][R164.64] ;  /* 0x00000012a4fa8981 */ /* 0x0002a2000c1e1500 */
[----:B0-----:R-:W-:Y:S01]  /*31b0*/  PRMT R248, RZ, 0x7610, R248 ;  /* 0x00007610fff87816 */ /* 0x001fe200000000f8 */
[----:B-1----:R-:W-:-:S02]  /*31c0*/  IMAD.MOV.U32 R164, RZ, RZ, R2 ;  /* 0x000000ffffa47224 */ /* 0x002fc400078e0002 */
[----:B------:R-:W-:Y:S02]  /*31d0*/  IMAD.MOV.U32 R165, RZ, RZ, R3 ;  /* 0x000000ffffa57224 */ /* 0x000fe400078e0003 */
[----:B------:R-:W-:Y:S01]  /*31e0*/  IMAD.WIDE R2, R94, 0x2, R164 ;  /* 0x000000025e027825 */ /* 0x000fe200078e02a4 */
[----:B-----5:R0:W-:Y:S04]  /*31f0*/  STS.U16 [R166+UR16+0x400], R246 ;  /* 0x000400f6a6007988 */ /* 0x0201e80008000410 */
[----:B------:R1:W5:Y:S01]  /*3200*/  @!P0 LDG.E.U16 R248, desc[UR18][R2.64] ;  /* 0x0000001202f88981 */ /* 0x000362000c1e1500 */
[----:B0-----:R-:W-:Y:S01]  /*3210*/  PRMT R246, RZ, 0x7610, R246 ;  /* 0x00007610fff67816 */ /* 0x001fe200000000f6 */
[----:B-1----:R-:W-:Y:S02]  /*3220*/  IMAD.MOV.U32 R2, RZ, RZ, R4 ;  /* 0x000000ffff027224 */ /* 0x002fe400078e0004 */
[----:B------:R-:W-:-:S02]  /*3230*/  IMAD.MOV.U32 R3, RZ, RZ, R5 ;  /* 0x000000ffff037224 */ /* 0x000fc400078e0005 */
[C---:B------:R-:W-:Y:S01]  /*3240*/  IMAD.WIDE R4, R94.reuse, 0x2, R2 ;  /* 0x000000025e047825 */ /* 0x040fe200078e0202 */
[----:B----4-:R0:W-:Y:S04]  /*3250*/  STS.U16 [R166+UR16+0x800], R203 ;  /* 0x000800cba6007988 */ /* 0x0101e80008000410 */
[----:B------:R1:W4:Y:S01]  /*3260*/  @!P0 LDG.E.U16 R246, desc[UR18][R4.64] ;  /* 0x0000001204f68981 */ /* 0x000322000c1e1500 */
[----:B0-----:R-:W-:Y:S01]  /*3270*/  PRMT R203, RZ, 0x7610, R203 ;  /* 0x00007610ffcb7816 */ /* 0x001fe200000000cb */
[----:B-1----:R-:W-:Y:S02]  /*3280*/  IMAD.MOV.U32 R4, RZ, RZ, R6 ;  /* 0x000000ffff047224 */ /* 0x002fe400078e0006 */
[----:B------:R-:W-:Y:S02]  /*3290*/  IMAD.MOV.U32 R5, RZ, RZ, R7 ;  /* 0x000000ffff057224 */ /* 0x000fe400078e0007 */
[----:B------:R-:W-:Y:S01]  /*32a0*/  IMAD.WIDE R6, R94, 0x2, R4 ;  /* 0x000000025e067825 */ /* 0x000fe200078e0204 */
[----:B---3--:R0:W-:Y:S04]  /*32b0*/  STS.U16 [R166+UR16+0xc00], R205 ;  /* 0x000c00cda6007988 */ /* 0x0081e80008000410 */
[----:B------:R1:W3:Y:S01]  /*32c0*/  @!P0 LDG.E.U16 R203, desc[UR18][R6.64] ;  /* 0x0000001206cb8981 */ /* 0x0002e2000c1e1500 */
[----:B0-----:R-:W-:Y:S01]  /*32d0*/  PRMT R205, RZ, 0x7610, R205 ;  /* 0x00007610ffcd7816 */ /* 0x001fe200000000cd */
[----:B-1----:R-:W-:-:S02]  /*32e0*/  IMAD.MOV.U32 R6, RZ, RZ, R8 ;  /* 0x000000ffff067224 */ /* 0x002fc400078e0008 */
[----:B------:R-:W-:Y:S02]  /*32f0*/  IMAD.MOV.U32 R7, RZ, RZ, R9 ;  /* 0x000000ffff077224 */ /* 0x000fe400078e0009 */
[----:B------:R-:W-:Y:S01]  /*3300*/  IMAD.WIDE R8, R94, 0x2, R6 ;  /* 0x000000025e087825 */ /* 0x000fe200078e0206 */
[----:B------:R0:W-:Y:S04]  /*3310*/  STS.U16 [R166+UR16+0x1000], R209 ;  /* 0x001000d1a6007988 */ /* 0x0001e80008000410 */
[----:B------:R1:W5:Y:S01]  /*3320*/  @!P0 LDG.E.U16 R205, desc[UR18][R8.64] ;  /* 0x0000001208cd8981 */ /* 0x000362000c1e1500 */
[----:B0-----:R-:W-:Y:S01]  /*3330*/  PRMT R209, RZ, 0x7610, R209 ;  /* 0x00007610ffd17816 */ /* 0x001fe200000000d1 */
[----:B-1----:R-:W-:Y:S02]  /*3340*/  IMAD.MOV.U32 R8, RZ, RZ, R10 ;  /* 0x000000ffff087224 */ /* 0x002fe400078e000a */
[----:B------:R-:W-:-:S02]  /*3350*/  IMAD.MOV.U32 R9, RZ, RZ, R11 ;  /* 0x000000ffff097224 */ /* 0x000fc400078e000b */
[C---:B------:R-:W-:Y:S01]  /*3360*/  IMAD.WIDE R10, R94.reuse, 0x2, R8 ;  /* 0x000000025e0a7825 */ /* 0x040fe200078e0208 */
[----:B------:R0:W-:Y:S04]  /*3370*/  STS.U16 [R166+UR16+0x1400], R211 ;  /* 0x001400d3a6007988 */ /* 0x0001e80008000410 */
[----:B------:R1:W3:Y:S01]  /*3380*/  @!P0 LDG.E.U16 R209, desc[UR18][R10.64] ;  /* 0x000000120ad18981 */ /* 0x0002e2000c1e1500 */
[----:B0-----:R-:W-:Y:S01]  /*3390*/  PRMT R211, RZ, 0x7610, R211 ;  /* 0x00007610ffd37816 */ /* 0x001fe200000000d3 */
[----:B-1----:R-:W-:Y:S02]  /*33a0*/  IMAD.MOV.U32 R10, RZ, RZ, R12 ;  /* 0x000000ffff0a7224 */ /* 0x002fe400078e000c */
[----:B------:R-:W-:Y:S02]  /*33b0*/  IMAD.MOV.U32 R11, RZ, RZ, R13 ;  /* 0x000000ffff0b7224 */ /* 0x000fe400078e000d */
[----:B------:R-:W-:Y:S01]  /*33c0*/  IMAD.WIDE R12, R94, 0x2, R10 ;  /* 0x000000025e0c7825 */ /* 0x000fe200078e020a */
[----:B------:R0:W-:Y:S04]  /*33d0*/  STS.U16 [R166+UR16+0x1800], R219 ;  /* 0x001800dba6007988 */ /* 0x0001e80008000410 */
[----:B------:R1:W3:Y:S01]  /*33e0*/  @!P0 LDG.E.U16 R211, desc[UR18][R12.64] ;  /* 0x000000120cd38981 */ /* 0x0002e2000c1e1500 */
[----:B0-----:R-:W-:Y:S01]  /*33f0*/  PRMT R219, RZ, 0x7610, R219 ;  /* 0x00007610ffdb7816 */ /* 0x001fe200000000db */
[----:B-1----:R-:W-:-:S02]  /*3400*/  IMAD.MOV.U32 R12, RZ, RZ, R14 ;  /* 0x000000ffff0c7224 */ /* 0x002fc400078e000e */
[----:B------:R-:W-:Y:S02]  /*3410*/  IMAD.MOV.U32 R13, RZ, RZ, R15 ;  /* 0x000000ffff0d7224 */ /* 0x000fe400078e000f */
[----:B------:R-:W-:Y:S01]  /*3420*/  IMAD.WIDE R14, R94, 0x2, R12 ;  /* 0x000000025e0e7825 */ /* 0x000fe200078e020c */
[----:B------:R0:W-:Y:S04]  /*3430*/  STS.U16 [R166+UR16+0x1c00], R221 ;  /* 0x001c00dda6007988 */ /* 0x0001e80008000410 */
[----:B------:R1:W3:Y:S01]  /*3440*/  @!P0 LDG.E.U16 R219, desc[UR18][R14.64] ;  /* 0x000000120edb8981 */ /* 0x0002e2000c1e1500 */
        /* <DEDUP_REMOVED lines=21> */
[----:B------:R-:W-:-:S05]  /*35a0*/  IMAD.WIDE R22, R94, 0x2, R20 ;  /* 0x000000025e167825 */ /* 0x000fca00078e0214 */
[----:B------:R-:W3:Y:S04]  /*35b0*/  @!P0 LDG.E.U16 R213, desc[UR18][R22.64] ;  /* 0x0000001216d58981 */ /* 0x000ee8000c1e1500 */
[----:B------:R-:W-:Y:S04]  /*35c0*/  STS.U16 [R170+UR16+0xc80], R231 ;  /* 0x000c80e7aa007988 */ /* 0x000fe80008000410 */
        /* <DEDUP_REMOVED lines=35> */
[----:B--2---:R-:W-:Y:S04]  /*3800*/  STS.U16 [R178+UR16+0x1e80], R232 ;  /* 0x001e80e8b2007988 */ /* 0x004fe80008000410 */
        /* <DEDUP_REMOVED lines=19> */
[----:B----4-:R-:W-:Y:S04]  /*3940*/  STS.U16 [R0+UR16+0x8c00], R246 ;  /* 0x008c00f600007988 */ /* 0x010fe80008000410 */
[----:B-----5:R-:W-:Y:S04]  /*3950*/  STS.U16 [R0+UR16+0x9000], R205 ;  /* 0x009000cd00007988 */ /* 0x020fe80008000410 */
[----:B---3--:R-:W-:Y:S04]  /*3960*/  STS.U16 [R0+UR16+0x9400], R211 ;  /* 0x009400d300007988 */ /* 0x008fe80008000410 */
[----:B------:R-:W-:Y:S01]  /*3970*/  STS.U16 [R0+UR16+0x9800], R221 ;  /* 0x009800dd00007988 */ /* 0x000fe20008000410 */
[----:B------:R-:W-:-:S03]  /*3980*/  USHF.L.U32 UR4, UR17, 0x7, URZ ;  /* 0x0000000711047899 */ /* 0x000fc6000800063f */
[----:B------:R-:W-:Y:S04]  /*3990*/  STS.U16 [R0+UR16+0x9c00], R193 ;  /* 0x009c00c100007988 */ /* 0x000fe80008000410 */
[----:B------:R0:W-:Y:S04]  /*39a0*/  STS.U16 [R182+UR16+0x8200], R240 ;  /* 0x008200f0b6007988 */ /* 0x0001e80008000410 */
[----:B------:R1:W-:Y:S04]  /*39b0*/  STS.U16 [R182+UR16+0x8600], R244 ;  /* 0x008600f4b6007988 */ /* 0x0003e80008000410 */
[----:B------:R2:W-:Y:S04]  /*39c0*/  STS.U16 [R182+UR16+0x8a00], R248 ;  /* 0x008a00f8b6007988 */ /* 0x0005e80008000410 */
[----:B------:R2:W-:Y:S04]  /*39d0*/  STS.U16 [R182+UR16+0x8e00], R203 ;  /* 0x008e00cbb6007988 */ /* 0x0005e80008000410 */
[----:B------:R2:W-:Y:S04]  /*39e0*/  STS.U16 [R182+UR16+0x9200], R209 ;  /* 0x009200d1b6007988 */ /* 0x0005e80008000410 */
[----:B------:R2:W-:Y:S04]  /*39f0*/  STS.U16 [R182+UR16+0x9600], R219 ;  /* 0x009600dbb6007988 */ /* 0x0005e80008000410 */
[----:B------:R2:W-:Y:S04]  /*3a00*/  STS.U16 [R182+UR16+0x9a00], R223 ;  /* 0x009a00dfb6007988 */ /* 0x0005e80008000410 */
[----:B------:R2:W-:Y:S01]  /*3a10*/  STS.U16 [R182+UR16+0x9e00], R213 ;  /* 0x009e00d5b6007988 */ /* 0x0005e20008000410 */
[----:B------:R3:W-:Y:S06]  /*3a20*/  MEMBAR.ALL.CTA ;  /* 0x0000000000007992 */ /* 0x0007ec0000008000 */
[----:B---3--:R-:W3:Y:S01]  /*3a30*/  FENCE.VIEW.ASYNC.S ;  /* 0x00000000000073c6 */ /* 0x008ee20000000000 */
[----:B------:R-:W-:-:S04]  /*3a40*/  ULOP3.LUT UR4, UR4, 0x200, URZ, 0xc0, !UPT ;  /* 0x0000020004047892 */ /* 0x000fc8000f8ec03f */
[----:B------:R-:W-:Y:S01]  /*3a50*/  ULEA.HI UR4, UR16, UR4, URZ, 0x1c ;  /* 0x0000000410047291 */ /* 0x000fe2000f8fe03f */
[----:B---3--:R-:W-:Y:S03]  /*3a60*/  BAR.SYNC.DEFER_BLOCKING 0x0 ;  /* 0x0000000000007b1d */ /* 0x008fe60000010000 */
[----:B------:R-:W-:-:S03]  /*3a70*/  ULOP3.LUT UR8, UR4, 0x3fff, URZ, 0xc0, !UPT ;  /* 0x00003fff04087892 */ /* 0x000fc6000f8ec03f */
[----:B------:R-:W-:Y:S01]  /*3a80*/  UMOV UR9, 0x40000040 ;  /* 0x4000004000097882 */ /* 0x000fe20000000000 */
[----:B------:R-:W-:-:S06]  /*3a90*/  WARPGROUP.ARRIVE ;  /* 0x00000000000079c5 */ /* 0x000fcc0000000000 */
[----:B------:R-:W-:Y:S01]  /*3aa0*/  HGMMA.64x64x16.F32 R56, gdesc[UR8].tnspA, R56 ;  /* 0x20e00000083879f0 */ /* 0x000fe20008700838 */
[----:B------:R-:W-:Y:S01]  /*3ab0*/  UIADD3 UR8, UP0, UR8, 0x80, URZ ;  /* 0x0000008008087890 */ /* 0x000fe2000ff1e03f */
[----:B------:R-:W-:-:S03]  /*3ac0*/  UMOV UR4, URZ ;  /* 0x0000003f00047c82 */ /* 0x000fc60008000000 */
[----:B------:R-:W-:-:S03]  /*3ad0*/  UIADD3.X UR5, UR4, 0x40000040, URZ, UP0, !UPT ;  /* 0x4000004004057890 */ /* 0x000fc600087fe43f */
[----:B------:R-:W-:-:S06]  /*3ae0*/  UMOV UR4, UR8 ;  /* 0x0000000800047c82 */ /* 0x000fcc0008000000 */
[----:B------:R-:W-:Y:S01]  /*3af0*/  HGMMA.64x64x16.F32 R56, gdesc[UR4].tnspA, R56 ;  /* 0x20e00000043879f0 */ /* 0x000fe20008700838 */
[----:B------:R-:W-:Y:S02]  /*3b00*/  UIADD3.64 UR20, UR4, 0x80, URZ ;  /* 0x0000008004147897 */ /* 0x000fe4000fffe03f */
[----:B------:R-:W-:Y:S02]  /*3b10*/  UIADD3.64 UR12, UR4, 0x100, URZ ;  /* 0x00000100040c7897 */ /* 0x000fe4000fffe03f */
[----:B------:R-:W-:-:S05]  /*3b20*/  UIADD3.64 UR8, UR4, 0x380, URZ ;  /* 0x0000038004087897 */ /* 0x000fca000fffe03f */
[----:B------:R-:W-:Y:S01]  /*3b30*/  HGMMA.64x64x16.F32 R56, gdesc[UR20].tnspA, R56 ;  /* 0x20e00000143879f0 */ /* 0x000fe20008700838 */
[----:B------:R-:W-:-:S03]  /*3b40*/  UIADD3.64 UR24, UR4, 0x400, URZ ;  /* 0x0000040004187897 */ /* 0x000fc6000fffe03f */
[----:B------:R-:W-:Y:S04]  /*3b50*/  HGMMA.64x64x16.F32 R56, gdesc[UR12].tnspA, R56 ;  /* 0x20e000000c3879f0 */ /* 0x000fe80008700838 */
[----:B------:R-:W-:Y:S01]  /*3b60*/  HGMMA.64x64x16.F32 R24, gdesc[UR8].tnspA, R24 ;  /* 0x20e00000081879f0 */ /* 0x000fe20008700818 */
[----:B------:R-:W-:Y:S01]  /*3b70*/  UMOV UR26, UR6 ;  /* 0x00000006001a7c82 */ /* 0x000fe20008000000 */
[----:B------:R-:W-:Y:S01]  /*3b80*/  UMOV UR27, UR7 ;  /* 0x00000007001b7c82 */ /* 0x000fe20008000000 */
[----:B------:R-:W-:Y:S01]  /*3b90*/  UIADD3.64 UR20, UR4, 0x480, URZ ;  /* 0x0000048004147897 */ /* 0x000fe2000fffe03f */
[----:B------:R-:W-:Y:S01]  /*3ba0*/  HGMMA.64x64x16.F32 R24, gdesc[UR24].tnspA, R24 ;  /* 0x20e00000181879f0 */ /* 0x000fe20008700818 */
[----:B------:R-:W-:-:S07]  /*3bb0*/  UIADD3.64 UR12, UR4, 0x500, URZ ;  /* 0x00000500040c7897 */ /* 0x000fce000fffe03f */
[----:B------:R-:W-:Y:S01]  /*3bc0*/  HGMMA.64x64x16.F32 R24, gdesc[UR20].tnspA, R24 ;  /* 0x20e00000141879f0 */ /* 0x000fe20008700818 */
[----:B------:R-:W-:Y:S02]  /*3bd0*/  VIADD R168, R168, 0xffffffff ;  /* 0xffffffffa8a87836 */ /* 0x000fe40000000000 */
[----:B------:R-:W-:-:S03]  /*3be0*/  IMAD.WIDE R22, R95, 0x2, R20 ;  /* 0x000000025f167825 */ /* 0x000fc600078e0214 */
[----:B------:R-:W-:Y:S01]  /*3bf0*/  ISETP.NE.U32.AND P0, PT, R168, RZ, PT ;  /* 0x000000ffa800720c */ /* 0x000fe20003f05070 */
[C---:B------:R-:W-:Y:S01]  /*3c00*/  IMAD.WIDE R20, R95.reuse, 0x2, R18 ;  /* 0x000000025f147825 */ /* 0x040fe200078e0212 */
[----:B------:R-:W-:Y:S03]  /*3c10*/  HGMMA.64x64x16.F32 R24, gdesc[UR12].tnspA, R24, gsb0 ;  /* 0x20e000000c1879f0 */ /* 0x000fe60008000818 */
[----:B------:R-:W-:-:S04]  /*3c20*/  IMAD.WIDE R18, R95, 0x2, R16 ;  /* 0x000000025f127825 */ /* 0x000fc800078e0210 */
[----:B------:R-:W-:-:S04]  /*3c30*/  IMAD.WIDE R16, R95, 0x2, R14 ;  /* 0x000000025f107825 */ /* 0x000fc800078e020e */
[----:B------:R-:W-:-:S04]  /*3c40*/  IMAD.WIDE R14, R95, 0x2, R12 ;  /* 0x000000025f0e7825 */ /* 0x000fc800078e020c */
[----:B------:R-:W-:-:S04]  /*3c50*/  IMAD.WIDE R12, R95, 0x2, R10 ;  /* 0x000000025f0c7825 */ /* 0x000fc800078e020a */
[----:B------:R-:W-:-:S04]  /*3c60*/  IMAD.WIDE R10, R95, 0x2, R8 ;  /* 0x000000025f0a7825 */ /* 0x000fc800078e0208 */
[----:B------:R-:W-:-:S04]  /*3c70*/  IMAD.WIDE R8, R95, 0x2, R6 ;  /* 0x000000025f087825 */ /* 0x000fc800078e0206 */
[----:B------:R-:W-:-:S04]  /*3c80*/  IMAD.WIDE R6, R95, 0x2, R4 ;  /* 0x000000025f067825 */ /* 0x000fc800078e0204 */
[----:B------:R-:W-:-:S04]  /*3c90*/  IMAD.WIDE R4, R95, 0x2, R2 ;  /* 0x000000025f047825 */ /* 0x000fc800078e0202 */
[----:B0-----:R-:W-:-:S04]  /*3ca0*/  IMAD.WIDE R240, R95, 0x2, R156 ;  /* 0x000000025ff07825 */ /* 0x001fc800078e029c */
[----:B-1----:R-:W-:-:S04]  /*3cb0*/  IMAD.WIDE R244, R95, 0x2, R154 ;  /* 0x000000025ff47825 */ /* 0x002fc800078e029a */
[----:B------:R-:W-:-:S04]  /*3cc0*/  IMAD.WIDE R2, R95, 0x2, R164 ;  /* 0x000000025f027825 */ /* 0x000fc800078e02a4 */
[----:B------:R-:W-:-:S04]  /*3cd0*/  IMAD.WIDE R164, R95, 0x2, R162 ;  /* 0x000000025fa47825 */ /* 0x000fc800078e02a2 */
[----:B------:R-:W-:-:S04]  /*3ce0*/  IMAD.WIDE R162, R95, 0x2, R160 ;  /* 0x000000025fa27825 */ /* 0x000fc800078e02a0 */
[----:B------:R-:W-:-:S04]  /*3cf0*/  IMAD.WIDE R160, R95, 0x2, R158 ;  /* 0x000000025fa07825 */ /* 0x000fc800078e029e */
[----:B------:R-:W-:-:S04]  /*3d00*/  IMAD.WIDE R152, R96, 0x2, R152 ;  /* 0x0000000260987825 */ /* 0x000fc800078e0298 */
[----:B------:R-:W-:Y:S02]  /*3d10*/  IMAD.MOV.U32 R242, RZ, RZ, R241 ;  /* 0x000000fffff27224 */ /* 0x000fe400078e00f1 */
[----:B------:R-:W-:Y:S02]  /*3d20*/  IMAD.MOV.U32 R238, RZ, RZ, R245 ;  /* 0x000000ffffee7224 */ /* 0x000fe400078e00f5 */
[----:B------:R-:W-:Y:S01]  /*3d30*/  VIADD R93, R93, 0xffffffc0 ;  /* 0xffffffc05d5d7836 */ /* 0x000fe20000000000 */
[----:B------:R-:W-:Y:S02]  /*3d40*/  WARPGROUP.DEPBAR.LE gsb0, 0x0 ;  /* 0x00008000000079c5 */ /* 0x000fe40000010000 */
[----:B--2---:R-:W-:Y:S05]  /*3d50*/  @P0 BRA `(.L_x_1) ;  /* 0xffffffe000a40947 */ /* 0x004fea000383ffff */
[----:B------:R-:W-:Y:S02]  /*3d60*/  F2FP.F16.F32.PACK_AB R55, R55, R54 ;  /* 0x000000363737723e */ /* 0x000fe400000000ff */
[----:B------:R-:W-:Y:S02]  /*3d70*/  F2FP.F16.F32.PACK_AB R51, R51, R50 ;  /* 0x000000323333723e */ /* 0x000fe400000000ff */
[----:B------:R-:W-:Y:S02]  /*3d80*/  F2FP.F16.F32.PACK_AB R47, R47, R46 ;  /* 0x0000002e2f2f723e */ /* 0x000fe400000000ff */
[----:B------:R-:W-:Y:S02]  /*3d90*/  F2FP.F16.F32.PACK_AB R43, R43, R42 ;  /* 0x0000002a2b2b723e */ /* 0x000fe400000000ff */
[----:B------:R-:W-:Y:S02]  /*3da0*/  F2FP.F16.F32.PACK_AB R39, R39, R38 ;  /* 0x000000262727723e */ /* 0x000fe400000000ff */
[----:B------:R-:W-:-:S02]  /*3db0*/  F2FP.F16.F32.PACK_AB R35, R35, R34 ;  /* 0x000000222323723e */ /* 0x000fc400000000ff */
        /* <DEDUP_REMOVED lines=25> */
[----:B------:R-:W-:-:S07]  /*3f50*/  F2FP.F16.F32.PACK_AB R4, R57, R56 ;  /* 0x000000383904723e */ /* 0x000fce00000000ff */
.L_x_0:
[----:B------:R-:W-:Y:S01]  /*3f60*/  BAR.SYNC.DEFER_BLOCKING 0x0 ;  /* 0x0000000000007b1d */ /* 0x000fe20000010000 */
[C---:B------:R-:W-:Y:S01]  /*3f70*/  IMAD.SHL.U32 R0, R91.reuse, 0x10, RZ ;  /* 0x000000105b007824 */ /* 0x040fe200078e00ff */
[----:B------:R-:W-:Y:S01]  /*3f80*/  LEA R90, R90, UR16, 0x4 ;  /* 0x000000105a5a7c11 */ /* 0x000fe2000f8e20ff */
[C---:B------:R-:W-:Y:S02]  /*3f90*/  IMAD.SHL.U32 R2, R91.reuse, 0x80, RZ ;  /* 0x000000805b027824 */ /* 0x040fe400078e00ff */
[----:B------:R-:W-:Y:S01]  /*3fa0*/  IMAD.SHL.U32 R91, R91, 0x8, RZ ;  /* 0x000000085b5b7824 */ /* 0x000fe200078e00ff */
[----:B------:R-:W-:Y:S01]  /*3fb0*/  LOP3.LUT R0, R0, 0xf0, RZ, 0xc0, !PT ;  /* 0x000000f000007812 */ /* 0x000fe200078ec0ff */
[----:B------:R-:W-:Y:S01]  /*3fc0*/  ULDC.64 UR6, c[0x0][0x228] ;  /* 0x00008a0000067ab9 */ /* 0x000fe20000000a00 */
[----:B------:R-:W-:Y:S01]  /*3fd0*/  LOP3.LUT R3, R2, 0x800, RZ, 0xc0, !PT ;  /* 0x0000080002037812 */ /* 0x000fe200078ec0ff */
[----:B------:R-:W-:Y:S01]  /*3fe0*/  VIADD R8, R89, 0x1 ;  /* 0x0000000159087836 */ /* 0x000fe20000000000 */
[----:B------:R-:W-:Y:S01]  /*3ff0*/  LOP3.LUT R91, R91, 0x700, RZ, 0xc0, !PT ;  /* 0x000007005b5b7812 */ /* 0x000fe200078ec0ff */
[----:B------:R-:W-:Y:S01]  /*4000*/  VIADD R2, R89, 0x2 ;  /* 0x0000000259027836 */ /* 0x000fe20000000000 */
[----:B------:R-:W-:Y:S01]  /*4010*/  IADD3 R0, R3, UR16, R0 ;  /* 0x0000001003007c10 */ /* 0x000fe2000fffe000 */
[----:B------:R-:W-:Y:S01]  /*4020*/  ULDC UR4, c[0x0][0x244] ;  /* 0x0000910000047ab9 */ /* 0x000fe20000000800 */
[----:B------:R-:W-:Y:S01]  /*4030*/  ISETP.GE.AND P0, PT, R88, UR6, PT ;  /* 0x0000000658007c0c */ /* 0x000fe2000bf06270 */
[----:B------:R-:W-:Y:S01]  /*4040*/  VIADD R3, R89, 0x3 ;  /* 0x0000000359037836 */ /* 0x000fe20000000000 */
[----:B------:R-:W-:Y:S01]  /*4050*/  ULDC UR6, c[0x0][0x248] ;  /* 0x0000920000067ab9 */ /* 0x000fe20000000800 */
[----:B------:R-:W-:Y:S01]  /*4060*/  IMAD.IADD R91, R91, 0x1, R0 ;  /* 0x000000015b5b7824 */ /* 0x000fe200078e0200 */
[----:B------:R-:W-:-:S02]  /*4070*/  ISETP.LT.AND P2, PT, R8, UR7, !P0 ;  /* 0x0000000708007c0c */ /* 0x000fc4000c741270 */
[----:B------:R-:W-:Y:S01]  /*4080*/  ISETP.LT.AND P1, PT, R2, UR7, !P0 ;  /* 0x0000000702007c0c */ /* 0x000fe2000c721270 */
[----:B------:R-:W-:Y:S01]  /*4090*/  VIADD R2, R89, 0x4 ;  /* 0x0000000459027836 */ /* 0x000fe20000000000 */
[----:B------:R-:W-:Y:S01]  /*40a0*/  ISETP.LT.AND P5, PT, R3, UR7, !P0 ;  /* 0x0000000703007c0c */ /* 0x000fe2000c7a1270 */
[----:B------:R-:W-:Y:S01]  /*40b0*/  IMAD R3, R89, UR6, RZ ;  /* 0x0000000659037c24 */ /* 0x000fe2000f8e02ff */
[----:B------:R-:W-:Y:S01]  /*40c0*/  STSM.16.M88.4 [R91], R4 ;  /* 0x000000045b007844 */ /* 0x000fe20000000200 */
[----:B------:R-:W-:Y:S01]  /*40d0*/  BAR.SYNC.DEFER_BLOCKING 0x0 ;  /* 0x0000000000007b1d */ /* 0x000fe20000010000 */
[----:B------:R-:W-:Y:S01]  /*40e0*/  ISETP.LT.AND P4, PT, R2, UR7, !P0 ;  /* 0x0000000702007c0c */ /* 0x000fe2000c781270 */
[----:B------:R-:W-:-:S04]  /*40f0*/  IMAD R2, R88, UR4, RZ ;  /* 0x0000000458027c24 */ /* 0x000fc8000f8e02ff */
[----:B------:R-:W-:Y:S02]  /*4100*/  ULDC.64 UR4, c[0x0][0x220] ;  /* 0x0000880000047ab9 */ /* 0x000fe40000000a00 */
[----:B------:R-:W-:-:S04]  /*4110*/  LEA R0, P3, R2, UR4, 0x1 ;  /* 0x0000000402007c11 */ /* 0x000fc8000f8608ff */
[----:B------:R-:W-:Y:S02]  /*4120*/  LEA.HI.X.SX32 R2, R2, UR5, 0x1, P3 ;  /* 0x0000000502027c11 */ /* 0x000fe400098f0eff */
[----:B------:R-:W-:Y:S01]  /*4130*/  ISETP.LT.AND P3, PT, R89, UR7, !P0 ;  /* 0x0000000759007c0c */ /* 0x000fe2000c761270 */
[----:B------:R-:W0:Y:S01]  /*4140*/  LDS.128 R56, [R90] ;  /* 0x000000005a387984 */ /* 0x000e220000000c00 */
[----:B------:R-:W-:Y:S06]  /*4150*/  BAR.SYNC.DEFER_BLOCKING 0x0 ;  /* 0x0000000000007b1d */ /* 0x000fec0000010000 */
[----:B------:R1:W-:Y:S02]  /*4160*/  STSM.16.M88.4 [R91], R28 ;  /* 0x0000001c5b007844 */ /* 0x0003e40000000200 */
[----:B------:R-:W-:Y:S01]  /*4170*/  BAR.SYNC.DEFER_BLOCKING 0x0 ;  /* 0x0000000000007b1d */ /* 0x000fe20000010000 */
[C---:B-1----:R-:W-:Y:S01]  /*4180*/  LEA R28, P6, R3.reuse, R0, 0x1 ;  /* 0x00000000031c7211 */ /* 0x042fe200078c08ff */
[----:B------:R-:W-:-:S03]  /*4190*/  VIADD R31, R3, UR6 ;  /* 0x00000006031f7c36 */ /* 0x000fc60008000000 */
[----:B------:R-:W-:Y:S01]  /*41a0*/  LEA.HI.X.SX32 R29, R3, R2, 0x1, P6 ;  /* 0x00000002031d7211 */ /* 0x000fe200030f0eff */
[----:B------:R-:W-:Y:S01]  /*41b0*/  VIADD R3, R89, 0x5 ;  /* 0x0000000559037836 */ /* 0x000fe20000000000 */
[C---:B------:R-:W-:Y:S01]  /*41c0*/  LEA R30, P6, R31.reuse, R0, 0x1 ;  /* 0x000000001f1e7211 */ /* 0x040fe200078c08ff */
[----:B------:R-:W1:Y:S01]  /*41d0*/  LDS.128 R24, [R90] ;  /* 0x000000005a187984 */ /* 0x000e620000000c00 */
[----:B------:R-:W-:Y:S06]  /*41e0*/  BAR.SYNC.DEFER_BLOCKING 0x0 ;  /* 0x0000000000007b1d */ /* 0x000fec0000010000 */
[----:B------:R2:W-:Y:S02]  /*41f0*/  STSM.16.M88.4 [R91], R32 ;  /* 0x000000205b007844 */ /* 0x0005e40000000200 */
[----:B------:R-:W-:Y:S01]  /*4200*/  BAR.SYNC.DEFER_BLOCKING 0x0 ;  /* 0x0000000000007b1d */ /* 0x000fe20000010000 */
[C---:B--2---:R-:W-:Y:S01]  /*4210*/  VIADD R33, R31.reuse, UR6 ;  /* 0x000000061f217c36 */ /* 0x044fe20008000000 */
[----:B------:R-:W-:-:S03]  /*4220*/  LEA.HI.X.SX32 R31, R31, R2, 0x1, P6 ;  /* 0x000000021f1f7211 */ /* 0x000fc600030f0eff */
[C---:B------:R-:W-:Y:S01]  /*4230*/  VIADD R35, R33.reuse, UR6 ;  /* 0x0000000621237c36 */ /* 0x040fe20008000000 */
[----:B------:R-:W-:-:S04]  /*4240*/  LEA R32, P6, R33, R0, 0x1 ;  /* 0x0000000021207211 */ /* 0x000fc800078c08ff */
[----:B------:R-:W-:Y:S01]  /*4250*/  LEA.HI.X.SX32 R33, R33, R2, 0x1, P6 ;  /* 0x0000000221217211 */ /* 0x000fe200030f0eff */
[----:B------:R-:W2:Y:S01]  /*4260*/  LDS.128 R20, [R90] ;  /* 0x000000005a147984 */ /* 0x000ea20000000c00 */
[----:B------:R-:W-:Y:S06]  /*4270*/  BAR.SYNC.DEFER_BLOCKING 0x0 ;  /* 0x0000000000007b1d */ /* 0x000fec0000010000 */
[----:B------:R3:W-:Y:S02]  /*4280*/  STSM.16.M88.4 [R91], R36 ;  /* 0x000000245b007844 */ /* 0x0007e40000000200 */
[----:B------:R-:W-:Y:S01]  /*4290*/  BAR.SYNC.DEFER_BLOCKING 0x0 ;  /* 0x0000000000007b1d */ /* 0x000fe20000010000 */
[----:B---3--:R-:W-:Y:S01]  /*42a0*/  VIADD R37, R35, UR6 ;  /* 0x0000000623257c36 */ /* 0x008fe20008000000 */
[----:B0-----:R-:W-:-:S04]  /*42b0*/  PRMT R36, R57, 0x7632, R36 ;  /* 0x0000763239247816 */ /* 0x001fc80000000024 */
[----:B------:R-:W0:Y:S02]  /*42c0*/  LDS.128 R16, [R90] ;  /* 0x000000005a107984 */ /* 0x000e240000000c00 */
[----:B------:R-:W-:Y:S06]  /*42d0*/  BAR.SYNC.DEFER_BLOCKING 0x0 ;  /* 0x0000000000007b1d */ /* 0x000fec0000010000 */
[----:B------:R-:W-:Y:S02]  /*42e0*/  STSM.16.M88.4 [R91], R40 ;  /* 0x000000285b007844 */ /* 0x000fe40000000200 */
[----:B------:R-:W-:Y:S06]  /*42f0*/  BAR.SYNC.DEFER_BLOCKING 0x0 ;  /* 0x0000000000007b1d */ /* 0x000fec0000010000 */
[----:B------:R-:W3:Y:S02]  /*4300*/  LDS.128 R12, [R90] ;  /* 0x000000005a0c7984 */ /* 0x000ee40000000c00 */
[----:B------:R-:W-:Y:S06]  /*4310*/  BAR.SYNC.DEFER_BLOCKING 0x0 ;  /* 0x0000000000007b1d */ /* 0x000fec0000010000 */
[----:B------:R-:W-:Y:S02]  /*4320*/  STSM.16.M88.4 [R91], R44 ;  /* 0x0000002c5b007844 */ /* 0x000fe40000000200 */
[----:B------:R-:W-:Y:S06]  /*4330*/  BAR.SYNC.DEFER_BLOCKING 0x0 ;  /* 0x0000000000007b1d */ /* 0x000fec0000010000 */
[----:B------:R-:W4:Y:S02]  /*4340*/  LDS.128 R8, [R90] ;  /* 0x000000005a087984 */ /* 0x000f240000000c00 */
[----:B------:R-:W-:Y:S06]  /*4350*/  BAR.SYNC.DEFER_BLOCKING 0x0 ;  /* 0x0000000000007b1d */ /* 0x000fec0000010000 */
[----:B------:R-:W-:Y:S02]  /*4360*/  STSM.16.M88.4 [R91], R48 ;  /* 0x000000305b007844 */ /* 0x000fe40000000200 */
[----:B------:R-:W-:Y:S06]  /*4370*/  BAR.SYNC.DEFER_BLOCKING 0x0 ;  /* 0x0000000000007b1d */ /* 0x000fec0000010000 */
[----:B------:R-:W5:Y:S02]  /*4380*/  LDS.128 R4, [R90] ;  /* 0x000000005a047984 */ /* 0x000f640000000c00 */
[----:B------:R-:W-:Y:S06]  /*4390*/  BAR.SYNC.DEFER_BLOCKING 0x0 ;  /* 0x0000000000007b1d */ /* 0x000fec0000010000 */
[----:B------:R-:W-:Y:S02]  /*43a0*/  STSM.16.M88.4 [R91], R52 ;  /* 0x000000345b007844 */ /* 0x000fe40000000200 */
[----:B------:R-:W-:Y:S06]  /*43b0*/  BAR.SYNC.DEFER_BLOCKING 0x0 ;  /* 0x0000000000007b1d */ /* 0x000fec0000010000 */
[----:B------:R1:W-:Y:S01]  /*43c0*/  @P3 STG.E.U16 desc[UR18][R28.64], R56 ;  /* 0x000000381c003986 */ /* 0x0003e2000c101512 */
[----:B------:R-:W-:Y:S01]  /*43d0*/  ISETP.LT.AND P3, PT, R3, UR7, !P0 ;  /* 0x0000000703007c0c */ /* 0x000fe2000c761270 */
[----:B------:R-:W-:Y:S01]  /*43e0*/  VIADD R3, R89, 0x6 ;  /* 0x0000000659037836 */ /* 0x000fe20000000000 */
[----:B-1----:R-:W-:-:S02]  /*43f0*/  PRMT R29, R56, 0x7632, R29 ;  /* 0x00007632381d7816 */ /* 0x002fc4000000001d */
[----:B------:R-:W-:-:S03]  /*4400*/  LEA R28, P6, R35, R0, 0x1 ;  /* 0x00000000231c7211 */ /* 0x000fc600078c08ff */
[----:B------:R1:W-:Y:S01]  /*4410*/  @P2 STG.E.U16 desc[UR18][R30.64], R29 ;  /* 0x0000001d1e002986 */ /* 0x0003e2000c101512 */
[----:B------:R-:W-:Y:S01]  /*4420*/  ISETP.LT.AND P2, PT, R3, UR7, !P0 ;  /* 0x0000000703007c0c */ /* 0x000fe2000c741270 */
[----:B------:R-:W-:Y:S02]  /*4430*/  VIADD R3, R89, 0x7 ;  /* 0x0000000759037836 */ /* 0x000fe40000000000 */
[----:B------:R2:W-:Y:S03]  /*4440*/  @P1 STG.E.U16 desc[UR18][R32.64], R57 ;  /* 0x0000003920001986 */ /* 0x0005e6000c101512 */
[----:B------:R-:W-:Y:S01]  /*4450*/  ISETP.LT.AND P1, PT, R3, UR7, !P0 ;  /* 0x0000000703007c0c */ /* 0x000fe2000c721270 */
[----:B------:R-:W-:Y:S01]  /*4460*/  VIADD R3, R89, 0x8 ;  /* 0x0000000859037836 */ /* 0x000fe20000000000 */
[----:B-1----:R-:W-:Y:S01]  /*4470*/  LEA.HI.X.SX32 R29, R35, R2, 0x1, P6 ;  /* 0x00000002231d7211 */ /* 0x002fe200030f0eff */
[C---:B------:R-:W-:Y:S01]  /*4480*/  VIADD R31, R37.reuse, UR6 ;  /* 0x00000006251f7c36 */ /* 0x040fe20008000000 */
[----:B------:R-:W-:-:S03]  /*4490*/  LEA R34, P6, R37, R0, 0x1 ;  /* 0x0000000025227211 */ /* 0x000fc600078c08ff */
[----:B------:R1:W-:Y:S01]  /*44a0*/  @P5 STG.E.U16 desc[UR18][R28.64], R36 ;  /* 0x000000241c005986 */ /* 0x0003e2000c101512 */
[----:B------:R-:W-:Y:S01]  /*44b0*/  LEA.HI.X.SX32 R35, R37, R2, 0x1, P6 ;  /* 0x0000000225237211 */ /* 0x000fe200030f0eff */
[----:B--2---:R-:W-:Y:S01]  /*44c0*/  VIADD R33, R31, UR6 ;  /* 0x000000061f217c36 */ /* 0x004fe20008000000 */
[----:B------:R-:W-:Y:S01]  /*44d0*/  ISETP.LT.AND P5, PT, R3, UR7, !P0 ;  /* 0x0000000703007c0c */ /* 0x000fe2000c7a1270 */
[----:B------:R-:W-:Y:S01]  /*44e0*/  VIADD R3, R89, 0x9 ;  /* 0x0000000959037836 */ /* 0x000fe20000000000 */
[C---:B------:R-:W-:Y:S01]  /*44f0*/  LEA R30, P6, R31.reuse, R0, 0x1 ;  /* 0x000000001f1e7211 */ /* 0x040fe200078c08ff */
[----:B------:R2:W-:Y:S01]  /*4500*/  @P4 STG.E.U16 desc[UR18][R34.64], R58 ;  /* 0x0000003a22004986 */ /* 0x0005e2000c101512 */
[----:B------:R-:W-:Y:S02]  /*4510*/  PRMT R37, R58, 0x7632, R37 ;  /* 0x000076323a257816 */ /* 0x000fe40000000025 */
[----:B------:R-:W-:Y:S02]  /*4520*/  LEA.HI.X.SX32 R31, R31, R2, 0x1, P6 ;  /* 0x000000021f1f7211 */ /* 0x000fe400030f0eff */
[----:B------:R-:W-:Y:S01]  /*4530*/  ISETP.LT.AND P4, PT, R3, UR7, !P0 ;  /* 0x0000000703007c0c */ /* 0x000fe2000c781270 */
[----:B------:R-:W-:Y:S01]  /*4540*/  VIADD R3, R89, 0xa ;  /* 0x0000000a59037836 */ /* 0x000fe20000000000 */
[C---:B------:R-:W-:Y:S01]  /*4550*/  LEA R32, P6, R33.reuse, R0, 0x1 ;  /* 0x0000000021207211 */ /* 0x040fe200078c08ff */
[----:B-1----:R-:W-:Y:S01]  /*4560*/  VIADD R29, R33, UR6 ;  /* 0x00000006211d7c36 */ /* 0x002fe20008000000 */
[----:B------:R1:W-:Y:S01]  /*4570*/  @P3 STG.E.U16 desc[UR18][R30.64], R37 ;  /* 0x000000251e003986 */ /* 0x0003e2000c101512 */
[----:B------:R-:W-:-:S02]  /*4580*/  PRMT R36, R59, 0x7632, R36 ;  /* 0x000076323b247816 */ /* 0x000fc40000000024 */
[----:B------:R-:W-:Y:S01]  /*4590*/  LEA.HI.X.SX32 R33, R33, R2, 0x1, P6 ;  /* 0x0000000221217211 */ /* 0x000fe200030f0eff */
[----:B--2---:R-:W-:Y:S01]  /*45a0*/  VIADD R35, R29, UR6 ;  /* 0x000000061d237c36 */ /* 0x004fe20008000000 */
[----:B------:R-:W-:Y:S01]  /*45b0*/  ISETP.LT.AND P3, PT, R3, UR7, !P0 ;  /* 0x0000000703007c0c */ /* 0x000fe2000c761270 */
[----:B------:R-:W-:Y:S01]  /*45c0*/  VIADD R3, R89, 0xb ;  /* 0x0000000b59037836 */ /* 0x000fe20000000000 */
[----:B------:R-:W-:Y:S01]  /*45d0*/  LEA R28, P6, R29, R0, 0x1 ;  /* 0x000000001d1c7211 */ /* 0x000fe200078c08ff */
[----:B------:R2:W-:Y:S03]  /*45e0*/  @P2 STG.E.U16 desc[UR18][R32.64], R59 ;  /* 0x0000003b20002986 */ /* 0x0005e6000c101512 */
[----:B------:R-:W-:Y:S01]  /*45f0*/  ISETP.LT.AND P2, PT, R3, UR7, !P0 ;  /* 0x0000000703007c0c */ /* 0x000fe2000c741270 */
[----:B------:R-:W-:Y:S01]  /*4600*/  VIADD R3, R89, 0xc ;  /* 0x0000000c59037836 */ /* 0x000fe20000000000 */
[----:B------:R-:W-:Y:S01]  /*4610*/  LEA.HI.X.SX32 R29, R29, R2, 0x1, P6 ;  /* 0x000000021d1d7211 */ /* 0x000fe200030f0eff */
[C---:B-1----:R-:W-:Y:S01]  /*4620*/  VIADD R31, R35.reuse, UR6 ;  /* 0x00000006231f7c36 */ /* 0x042fe20008000000 */
[----:B------:R-:W-:-:S02]  /*4630*/  LEA R34, P6, R35, R0, 0x1 ;  /* 0x0000000023227211 */ /* 0x000fc400078c08ff */
[----:B------:R-:W-:Y:S01]  /*4640*/  PRMT R37, R24, 0x7632, R37 ;  /* 0x0000763218257816 */ /* 0x000fe20000000025 */
[----:B------:R1:W-:Y:S01]  /*4650*/  @P1 STG.E.U16 desc[UR18][R28.64], R36 ;  /* 0x000000241c001986 */ /* 0x0003e2000c101512 */
[----:B------:R-:W-:Y:S01]  /*4660*/  LEA.HI.X.SX32 R35, R35, R2, 0x1, P6 ;  /* 0x0000000223237211 */ /* 0x000fe200030f0eff */
[----:B--2---:R-:W-:Y:S01]  /*4670*/  VIADD R33, R31, UR6 ;  /* 0x000000061f217c36 */ /* 0x004fe20008000000 */
[----:B------:R-:W-:Y:S01]  /*4680*/  ISETP.LT.AND P1, PT, R3, UR7, !P0 ;  /* 0x0000000703007c0c */ /* 0x000fe2000c721270 */
[----:B------:R-:W-:Y:S01]  /*4690*/  VIADD R3, R89, 0xd ;  /* 0x0000000d59037836 */ /* 0x000fe20000000000 */
[C---:B------:R-:W-:Y:S01]  /*46a0*/  LEA R30, P6, R31.reuse, R0, 0x1 ;  /* 0x000000001f1e7211 */ /* 0x040fe200078c08ff */
[----:B------:R2:W-:Y:S03]  /*46b0*/  @P5 STG.E.U16 desc[UR18][R34.64], R24 ;  /* 0x0000001822005986 */ /* 0x0005e6000c101512 */
[----:B------:R-:W-:-:S02]  /*46c0*/  LEA.HI.X.SX32 R31, R31, R2, 0x1, P6 ;  /* 0x000000021f1f7211 */ /* 0x000fc400030f0eff */
[----:B------:R-:W-:Y:S01]  /*46d0*/  ISETP.LT.AND P5, PT, R3, UR7, !P0 ;  /* 0x0000000703007c0c */ /* 0x000fe2000c7a1270 */
[----:B------:R-:W-:Y:S01]  /*46e0*/  VIADD R3, R89, 0xe ;  /* 0x0000000e59037836 */ /* 0x000fe20000000000 */
[C---:B------:R-:W-:Y:S01]  /*46f0*/  LEA R32, P6, R33.reuse, R0, 0x1 ;  /* 0x0000000021207211 */ /* 0x040fe200078c08ff */
[C---:B-1----:R-:W-:Y:S01]  /*4700*/  VIADD R29, R33.reuse, UR6 ;  /* 0x00000006211d7c36 */ /* 0x042fe20008000000 */
[----:B------:R1:W-:Y:S02]  /*4710*/  @P4 STG.E.U16 desc[UR18][R30.64], R37 ;  /* 0x000000251e004986 */ /* 0x0003e4000c101512 */
        /* <DEDUP_REMOVED lines=10> */
[----:B------:R-:W-:-:S04]  /*47c0*/  LEA R34, P6, R35, R0, 0x1 ;  /* 0x0000000023227211 */ /* 0x000fc800078c08ff */
[----:B------:R-:W-:Y:S02]  /*47d0*/  LEA.HI.X.SX32 R35, R35, R2, 0x1, P6 ;  /* 0x0000000223237211 */ /* 0x000fe400030f0eff */
[----:B--2---:R-:W-:Y:S01]  /*47e0*/  PRMT R33, R25, 0x7632, R33 ;  /* 0x0000763219217816 */ /* 0x004fe20000000021 */
[C---:B------:R-:W-:Y:S01]  /*47f0*/  VIADD R25, R31.reuse, UR6 ;  /* 0x000000061f197c36 */ /* 0x040fe20008000000 */
[----:B------:R-:W-:-:S03]  /*4800*/  LEA R30, P6, R31, R0, 0x1 ;  /* 0x000000001f1e7211 */ /* 0x000fc600078c08ff */
[----:B------:R1:W-:Y:S01]  /*4810*/  @P2 STG.E.U16 desc[UR18][R28.64], R33 ;  /* 0x000000211c002986 */ /* 0x0003e2000c101512 */
[----:B------:R-:W-:Y:S01]  /*4820*/  ISETP.LT.AND P2, PT, R3, UR7, !P0 ;  /* 0x0000000703007c0c */ /* 0x000fe2000c741270 */
[----:B------:R-:W-:Y:S01]  /*4830*/  VIADD R3, R89, 0x11 ;  /* 0x0000001159037836 */ /* 0x000fe20000000000 */
[----:B------:R-:W-:Y:S01]  /*4840*/  LEA.HI.X.SX32 R31, R31, R2, 0x1, P6 ;  /* 0x000000021f1f7211 */ /* 0x000fe200030f0eff */
[----:B------:R2:W-:Y:S01]  /*4850*/  @P1 STG.E.U16 desc[UR18][R34.64], R26 ;  /* 0x0000001a22001986 */ /* 0x0005e2000c101512 */
[----:B------:R-:W-:Y:S02]  /*4860*/  LEA R24, P6, R25, R0, 0x1 ;  /* 0x0000000019187211 */ /* 0x000fe400078c08ff */
[----:B------:R-:W-:Y:S01]  /*4870*/  ISETP.LT.AND P1, PT, R3, UR7, !P0 ;  /* 0x0000000703007c0c */ /* 0x000fe2000c721270 */
[----:B------:R-:W-:Y:S02]  /*4880*/  VIADD R3, R89, 0x12 ;  /* 0x0000001259037836 */ /* 0x000fe40000000000 */
[C---:B-1----:R-:W-:Y:S01]  /*4890*/  VIADD R29, R25.reuse, UR6 ;  /* 0x00000006191d7c36 */ /* 0x042fe20008000000 */
[----:B------:R-:W-:-:S02]  /*48a0*/  LEA.HI.X.SX32 R25, R25, R2, 0x1, P6 ;  /* 0x0000000219197211 */ /* 0x000fc400030f0eff */
[----:B--2---:R-:W-:Y:S01]  /*48b0*/  PRMT R35, R26, 0x7632, R35 ;  /* 0x000076321a237816 */ /* 0x004fe20000000023 */
[C---:B------:R-:W-:Y:S01]  /*48c0*/  VIADD R33, R29.reuse, UR6 ;  /* 0x000000061d217c36 */ /* 0x040fe20008000000 */
[----:B------:R-:W-:Y:S02]  /*48d0*/  LEA R28, P6, R29, R0, 0x1 ;  /* 0x000000001d1c7211 */ /* 0x000fe400078c08ff */
[----:B------:R-:W-:Y:S01]  /*48e0*/  PRMT R26, R27, 0x7632, R26 ;  /* 0x000076321b1a7816 */ /* 0x000fe2000000001a */
[----:B------:R1:W-:Y:S01]  /*48f0*/  @P5 STG.E.U16 desc[UR18][R30.64], R35 ;  /* 0x000000231e005986 */ /* 0x0003e2000c101512 */
[----:B------:R-:W-:Y:S01]  /*4900*/  ISETP.LT.AND P5, PT, R3, UR7, !P0 ;  /* 0x0000000703007c0c */ /* 0x000fe2000c7a1270 */
[----:B------:R-:W-:Y:S01]  /*4910*/  VIADD R3, R89, 0x13 ;  /* 0x0000001359037836 */ /* 0x000fe20000000000 */
[----:B------:R-:W-:Y:S01]  /*4920*/  LEA.HI.X.SX32 R29, R29, R2, 0x1, P6 ;  /* 0x000000021d1d7211 */ /* 0x000fe200030f0eff */
[----:B------:R2:W-:Y:S01]  /*4930*/  @P4 STG.E.U16 desc[UR18][R24.64], R27 ;  /* 0x0000001b18004986 */ /* 0x0005e2000c101512 */
[----:B------:R-:W-:-:S02]  /*4940*/  LEA R32, P6, R33, R0, 0x1 ;  /* 0x0000000021207211 */ /* 0x000fc400078c08ff */
[----:B------:R-:W-:Y:S01]  /*4950*/  ISETP.LT.AND P4, PT, R3, UR7, !P0 ;  /* 0x0000000703007c0c */ /* 0x000fe2000c781270 */
[----:B------:R-:W-:Y:S01]  /*4960*/  VIADD R3, R89, 0x14 ;  /* 0x0000001459037836 */ /* 0x000fe20000000000 */
[----:B------:R0:W-:Y:S01]  /*4970*/  @P3 STG.E.U16 desc[UR18][R28.64], R26 ;  /* 0x0000001a1c003986 */ /* 0x0001e2000c101512 */
[C---:B-1----:R-:W-:Y:S01]  /*4980*/  VIADD R31, R33.reuse, UR6 ;  /* 0x00000006211f7c36 */ /* 0x042fe20008000000 */
[----:B------:R-:W-:Y:S02]  /*4990*/  LEA.HI.X.SX32 R33, R33, R2, 0x1, P6 ;  /* 0x0000000221217211 */ /* 0x000fe400030f0eff */
[----:B------:R-:W-:Y:S01]  /*49a0*/  ISETP.LT.AND P3, PT, R3, UR7, !P0 ;  /* 0x0000000703007c0c */ /* 0x000fe2000c761270 */
[----:B------:R-:W-:Y:S01]  /*49b0*/  VIADD R3, R89, 0x15 ;  /* 0x0000001559037836 */ /* 0x000fe20000000000 */
[C---:B------:R-:W-:Y:S01]  /*49c0*/  LEA R30, P6, R31.reuse, R0, 0x1 ;  /* 0x000000001f1e7211 */ /* 0x040fe200078c08ff */
[C---:B--2---:R-:W-:Y:S01]  /*49d0*/  VIADD R25, R31.reuse, UR6 ;  /* 0x000000061f197c36 */ /* 0x044fe20008000000 */
[----:B------:R1:W-:Y:S02]  /*49e0*/  @P2 STG.E.U16 desc[UR18][R32.64], R20 ;  /* 0x0000001420002986 */ /* 0x0003e4000c101512 */
[----:B------:R-:W-:Y:S01]  /*49f0*/  LEA.HI.X.SX32 R31, R31, R2, 0x1, P6 ;  /* 0x000000021f1f7211 */ /* 0x000fe200030f0eff */
[----:B------:R-:W-:Y:S01]  /*4a00*/  VIADD R27, R25, UR6 ;  /* 0x00000006191b7c36 */ /* 0x000fe20008000000 */
[----:B------:R-:W-:Y:S01]  /*4a10*/  ISETP.LT.AND P2, PT, R3, UR7, !P0 ;  /* 0x0000000703007c0c */ /* 0x000fe2000c741270 */
[----:B------:R-:W-:Y:S01]  /*4a20*/  VIADD R3, R89, 0x16 ;  /* 0x0000001659037836 */ /* 0x000fe20000000000 */
[----:B------:R-:W-:Y:S01]  /*4a30*/  LEA R24, P6, R25, R0, 0x1 ;  /* 0x0000000019187211 */ /* 0x000fe200078c08ff */
[----:B0-----:R-:W-:-:S03]  /*4a40*/  VIADD R29, R27, UR6 ;  /* 0x000000061b1d7c36 */ /* 0x001fc60008000000 */
[----:B------:R-:W-:Y:S02]  /*4a50*/  LEA.HI.X.SX32 R25, R25, R2, 0x1, P6 ;  /* 0x0000000219197211 */ /* 0x000fe400030f0eff */
[----:B-1----:R-:W-:Y:S02]  /*4a60*/  PRMT R33, R20, 0x7632, R33 ;  /* 0x0000763214217816 */ /* 0x002fe40000000021 */
        /* <DEDUP_REMOVED lines=9> */
[C---:B0-----:R-:W-:Y:S01]  /*4b00*/  VIADD R31, R29.reuse, UR6 ;  /* 0x000000061d1f7c36 */ /* 0x041fe20008000000 */
[----:B------:R-:W-:-:S02]  /*4b10*/  LEA.HI.X.SX32 R29, R29, R2, 0x1, P6 ;  /* 0x000000021d1d7211 */ /* 0x000fc400030f0eff */
[----:B-1----:R-:W-:Y:S01]  /*4b20*/  PRMT R25, R21, 0x7632, R25 ;  /* 0x0000763215197816 */ /* 0x002fe20000000019 */
        /* <DEDUP_REMOVED lines=25> */
[C---:B0-----:R-:W-:Y:S01]  /*4cc0*/  VIADD R29, R27.reuse, UR6 ;  /* 0x000000061b1d7c36 */ /* 0x041fe20008000000 */
[----:B------:R-:W-:Y:S02]  /*4cd0*/  LEA.HI.X.SX32 R27, R27, R2, 0x1, P6 ;  /* 0x000000021b1b7211 */ /* 0x000fe400030f0eff */
[----:B------:R-:W-:Y:S01]  /*4ce0*/  ISETP.LT.AND P5, PT, R3, UR7, !P0 ;  /* 0x0000000703007c0c */ /* 0x000fe2000c7a1270 */
[----:B------:R-:W-:Y:S01]  /*4cf0*/  VIADD R3, R89, 0x1d ;  /* 0x0000001d59037836 */ /* 0x000fe20000000000 */
[C---:B------:R-:W-:Y:S01]  /*4d00*/  LEA R28, P6, R29.reuse, R0, 0x1 ;  /* 0x000000001d1c7211 */ /* 0x040fe200078c08ff */
[C---:B-1----:R-:W-:Y:S01]  /*4d10*/  VIADD R21, R29.reuse, UR6 ;  /* 0x000000061d157c36 */ /* 0x042fe20008000000 */
[----:B------:R0:W-:Y:S02]  /*4d20*/  @P4 STG.E.U16 desc[UR18][R26.64], R16 ;  /* 0x000000101a004986 */ /* 0x0001e4000c101512 */
[----:B------:R-:W-:Y:S01]  /*4d30*/  LEA.HI.X.SX32 R29, R29, R2, 0x1, P6 ;  /* 0x000000021d1d7211 */ /* 0x000fe200030f0eff */
[----:B------:R-:W-:Y:S01]  /*4d40*/  VIADD R23, R21, UR6 ;  /* 0x0000000615177c36 */ /* 0x000fe20008000000 */
[----:B------:R-:W-:Y:S01]  /*4d50*/  ISETP.LT.AND P4, PT, R3, UR7, !P0 ;  /* 0x0000000703007c0c */ /* 0x000fe2000c781270 */
[----:B------:R-:W-:Y:S01]  /*4d60*/  VIADD R3, R89, 0x1e ;  /* 0x0000001e59037836 */ /* 0x000fe20000000000 */
[----:B------:R-:W-:Y:S01]  /*4d70*/  LEA R20, P6, R21, R0, 0x1 ;  /* 0x0000000015147211 */ /* 0x000fe200078c08ff */
[----:B--2---:R-:W-:-:S03]  /*4d80*/  VIADD R25, R23, UR6 ;  /* 0x0000000617197c36 */ /* 0x004fc60008000000 */
[----:B------:R-:W-:Y:S02]  /*4d90*/  LEA.HI.X.SX32 R21, R21, R2, 0x1, P6 ;  /* 0x0000000215157211 */ /* 0x000fe400030f0eff */
[----:B0-----:R-:W-:Y:S02]  /*4da0*/  PRMT R27, R16, 0x7632, R27 ;  /* 0x00007632101b7816 */ /* 0x001fe4000000001b */
        /* <DEDUP_REMOVED lines=43> */
[----:B---3--:R0:W-:Y:S02]  /*5060*/  @P1 STG.E.U16 desc[UR18][R22.64], R12 ;  /* 0x0000000c16001986 */ /* 0x0081e4000c101512 */
        /* <DEDUP_REMOVED lines=51> */
[----:B----4-:R0:W-:Y:S02]  /*53a0*/  @P3 STG.E.U16 desc[UR18][R18.64], R8 ;  /* 0x0000000812003986 */ /* 0x0101e4000c101512 */
        /* <DEDUP_REMOVED lines=16> */
[----:B------:R-:W-:Y:S01]  /*54b0*/  VIADD R3, R89, 0x30 ;  /* 0x0000003059037836 */ /* 0x000fe20000000000 */
[----:B------:R-:W2:Y:S01]  /*54c0*/  LDS.128 R20, [R90] ;  /* 0x000000005a147984 */ /* 0x000ea20000000c00 */
        /* <DEDUP_REMOVED lines=32> */
[----:B------:R-:W-:Y:S02]  /*56d0*/  LEA.HI.X.SX32 R17, R17, R2, 0x1, P6 ;  /* 0x0000000211117211 */ /* 0x000fe400030f0eff */
[----:B------:R-:W-:Y:S01]  /*56e0*/  LEA R8, P6, R11, R0, 0x1 ;  /* 0x000000000b087211 */ /* 0x000fe200078c08ff */
[----:B-----5:R1:W-:Y:S01]  /*56f0*/  @P5 STG.E.U16 desc[UR18][R14.64], R4 ;  /* 0x000000040e005986 */ /* 0x0203e2000c101512 */
[----:B------:R-:W-:Y:S01]  /*5700*/  ISETP.LT.AND P1, PT, R3, UR7, !P0 ;  /* 0x0000000703007c0c */ /* 0x000fe2000c721270 */
[----:B------:R-:W-:-:S05]  /*5710*/  VIADD R3, R89, 0x35 ;  /* 0x0000003559037836 */ /* 0x000fca0000000000 */
[----:B------:R-:W-:Y:S01]  /*5720*/  ISETP.LT.AND P5, PT, R3, UR7, !P0 ;  /* 0x0000000703007c0c */ /* 0x000fe2000c7a1270 */
[----:B------:R-:W-:Y:S01]  /*5730*/  VIADD R3, R89, 0x36 ;  /* 0x0000003659037836 */ /* 0x000fe20000000000 */
[C---:B0-----:R-:W-:Y:S01]  /*5740*/  LEA.HI.X.SX32 R9, R11.reuse, R2, 0x1, P6 ;  /* 0x000000020b097211 */ /* 0x041fe200030f0eff */
[----:B------:R-:W-:Y:S01]  /*5750*/  VIADD R11, R11, UR6 ;  /* 0x000000060b0b7c36 */ /* 0x000fe20008000000 */
[----:B-1----:R-:W-:-:S03]  /*5760*/  PRMT R15, R4, 0x7632, R15 ;  /* 0x00007632040f7816 */ /* 0x002fc6000000000f */
[C---:B------:R-:W-:Y:S01]  /*5770*/  VIADD R13, R11.reuse, UR6 ;  /* 0x000000060b0d7c36 */ /* 0x040fe20008000000 */
[----:B------:R-:W-:Y:S01]  /*5780*/  LEA R10, P6, R11, R0, 0x1 ;  /* 0x000000000b0a7211 */ /* 0x000fe200078c08ff */
[----:B------:R0:W-:Y:S01]  /*5790*/  @P4 STG.E.U16 desc[UR18][R16.64], R15 ;  /* 0x0000000f10004986 */ /* 0x0001e2000c101512 */
[----:B------:R-:W-:Y:S01]  /*57a0*/  ISETP.LT.AND P4, PT, R3, UR7, !P0 ;  /* 0x0000000703007c0c */ /* 0x000fe2000c781270 */
[----:B------:R-:W-:Y:S01]  /*57b0*/  VIADD R3, R89, 0x37 ;  /* 0x0000003759037836 */ /* 0x000fe20000000000 */
[----:B------:R-:W-:Y:S01]  /*57c0*/  LEA.HI.X.SX32 R11, R11, R2, 0x1, P6 ;  /* 0x000000020b0b7211 */ /* 0x000fe200030f0eff */
[----:B------:R1:W-:Y:S01]  /*57d0*/  @P3 STG.E.U16 desc[UR18][R8.64], R5 ;  /* 0x0000000508003986 */ /* 0x0003e2000c101512 */
[----:B------:R-:W-:Y:S02]  /*57e0*/  LEA R12, P6, R13, R0, 0x1 ;  /* 0x000000000d0c7211 */ /* 0x000fe400078c08ff */
[----:B------:R-:W-:Y:S02]  /*57f0*/  PRMT R14, R5, 0x7632, R14 ;  /* 0x00007632050e7816 */ /* 0x000fe4000000000e */
[----:B------:R-:W-:Y:S01]  /*5800*/  ISETP.LT.AND P3, PT, R3, UR7, !P0 ;  /* 0x0000000703007c0c */ /* 0x000fe2000c761270 */
[----:B------:R-:W-:-:S02]  /*5810*/  VIADD R3, R89, 0x38 ;  /* 0x0000003859037836 */ /* 0x000fc40000000000 */
[C---:B0-----:R-:W-:Y:S01]  /*5820*/  VIADD R15, R13.reuse, UR6 ;  /* 0x000000060d0f7c36 */ /* 0x041fe20008000000 */
[----:B------:R-:W-:Y:S01]  /*5830*/  LEA.HI.X.SX32 R13, R13, R2, 0x1, P6 ;  /* 0x000000020d0d7211 */ /* 0x000fe200030f0eff */
[----:B------:R0:W-:Y:S01]  /*5840*/  @P2 STG.E.U16 desc[UR18][R10.64], R14 ;  /* 0x0000000e0a002986 */ /* 0x0001e2000c101512 */
[----:B------:R-:W-:Y:S01]  /*5850*/  ISETP.LT.AND P2, PT, R3, UR7, !P0 ;  /* 0x0000000703007c0c */ /* 0x000fe2000c741270 */
[C---:B-1----:R-:W-:Y:S01]  /*5860*/  VIADD R9, R15.reuse, UR6 ;  /* 0x000000060f097c36 */ /* 0x042fe20008000000 */
[----:B------:R-:W-:Y:S01]  /*5870*/  LEA R4, P6, R15, R0, 0x1 ;  /* 0x000000000f047211 */ /* 0x000fe200078c08ff */
[----:B------:R-:W-:Y:S01]  /*5880*/  VIADD R3, R89, 0x39 ;  /* 0x0000003959037836 */ /* 0x000fe20000000000 */
[----:B------:R1:W-:Y:S02]  /*5890*/  @P1 STG.E.U16 desc[UR18][R12.64], R6 ;  /* 0x000000060c001986 */ /* 0x0003e4000c101512 */
[----:B------:R-:W-:Y:S02]  /*58a0*/  LEA.HI.X.SX32 R5, R15, R2, 0x1, P6 ;  /* 0x000000020f057211 */ /* 0x000fe400030f0eff */
[----:B------:R-:W-:-:S02]  /*58b0*/  PRMT R15, R6, 0x7632, R15 ;  /* 0x00007632060f7816 */ /* 0x000fc4000000000f */
[C---:B------:R-:W-:Y:S01]  /*58c0*/  LEA R8, P6, R9.reuse, R0, 0x1 ;  /* 0x0000000009087211 */ /* 0x040fe200078c08ff */
[----:B0-----:R-:W-:Y:S01]  /*58d0*/  VIADD R11, R9, UR6 ;  /* 0x00000006090b7c36 */ /* 0x001fe20008000000 */
[----:B------:R-:W-:Y:S01]  /*58e0*/  ISETP.LT.AND P1, PT, R3, UR7, !P0 ;  /* 0x0000000703007c0c */ /* 0x000fe2000c721270 */
[----:B------:R0:W-:Y:S01]  /*58f0*/  @P5 STG.E.U16 desc[UR18][R4.64], R15 ;  /* 0x0000000f04005986 */ /* 0x0001e2000c101512 */
[----:B------:R-:W-:Y:S01]  /*5900*/  LEA.HI.X.SX32 R9, R9, R2, 0x1, P6 ;  /* 0x0000000209097211 */ /* 0x000fe200030f0eff */
[----:B------:R-:W-:Y:S01]  /*5910*/  VIADD R3, R89, 0x3a ;  /* 0x0000003a59037836 */ /* 0x000fe20000000000 */
[C---:B------:R-:W-:Y:S01]  /*5920*/  LEA R10, P6, R11.reuse, R0, 0x1 ;  /* 0x000000000b0a7211 */ /* 0x040fe200078c08ff */
[----:B-1----:R-:W-:Y:S01]  /*5930*/  VIADD R13, R11, UR6 ;  /* 0x000000060b0d7c36 */ /* 0x002fe20008000000 */
[----:B------:R-:W-:Y:S01]  /*5940*/  PRMT R14, R7, 0x7632, R14 ;  /* 0x00007632070e7816 */ /* 0x000fe2000000000e */
[----:B------:R1:W-:Y:S01]  /*5950*/  @P4 STG.E.U16 desc[UR18][R8.64], R7 ;  /* 0x0000000708004986 */ /* 0x0003e2000c101512 */
[----:B------:R-:W-:-:S02]  /*5960*/  LEA.HI.X.SX32 R11, R11, R2, 0x1, P6 ;  /* 0x000000020b0b7211 */ /* 0x000fc400030f0eff */
[----:B------:R-:W-:Y:S02]  /*5970*/  LEA R12, P6, R13, R0, 0x1 ;  /* 0x000000000d0c7211 */ /* 0x000fe400078c08ff */
[----:B------:R-:W-:Y:S01]  /*5980*/  ISETP.LT.AND P5, PT, R3, UR7, !P0 ;  /* 0x0000000703007c0c */ /* 0x000fe2000c7a1270 */
[C---:B0-----:R-:W-:Y:S01]  /*5990*/  VIADD R5, R13.reuse, UR6 ;  /* 0x000000060d057c36 */ /* 0x041fe20008000000 */
[----:B------:R-:W-:Y:S01]  /*59a0*/  LEA.HI.X.SX32 R13, R13, R2, 0x1, P6 ;  /* 0x000000020d0d7211 */ /* 0x000fe200030f0eff */
[----:B------:R-:W-:Y:S01]  /*59b0*/  VIADD R3, R89, 0x3b ;  /* 0x0000003b59037836 */ /* 0x000fe20000000000 */
[----:B------:R0:W-:Y:S02]  /*59c0*/  @P3 STG.E.U16 desc[UR18][R10.64], R14 ;  /* 0x0000000e0a003986 */ /* 0x0001e4000c101512 */
[C---:B------:R-:W-:Y:S01]  /*59d0*/  LEA R4, P6, R5.reuse, R0, 0x1 ;  /* 0x0000000005047211 */ /* 0x040fe200078c08ff */
[----:B-1----:R-:W-:Y:S01]  /*59e0*/  VIADD R7, R5, UR6 ;  /* 0x0000000605077c36 */ /* 0x002fe20008000000 */
[----:B------:R-:W-:Y:S01]  /*59f0*/  ISETP.LT.AND P4, PT, R3, UR7, !P0 ;  /* 0x0000000703007c0c */ /* 0x000fe2000c781270 */
[----:B------:R-:W-:Y:S01]  /*5a00*/  VIADD R3, R89, 0x3c ;  /* 0x0000003c59037836 */ /* 0x000fe20000000000 */
[----:B--2---:R1:W-:Y:S01]  /*5a10*/  @P2 STG.E.U16 desc[UR18][R12.64], R20 ;  /* 0x000000140c002986 */ /* 0x0043e2000c101512 */
[----:B------:R-:W-:Y:S01]  /*5a20*/  VIADD R9, R7, UR6 ;  /* 0x0000000607097c36 */ /* 0x000fe20008000000 */
[----:B------:R-:W-:-:S02]  /*5a30*/  LEA.HI.X.SX32 R5, R5, R2, 0x1, P6 ;  /* 0x0000000205057211 */ /* 0x000fc400030f0eff */
[----:B------:R-:W-:Y:S01]  /*5a40*/  LEA R6, P6, R7, R0, 0x1 ;  /* 0x0000000007067211 */ /* 0x000fe200078c08ff */
[----:B0-----:R-:W-:Y:S01]  /*5a50*/  VIADD R11, R9, UR6 ;  /* 0x00000006090b7c36 */ /* 0x001fe20008000000 */
[----:B------:R-:W-:Y:S01]  /*5a60*/  ISETP.LT.AND P3, PT, R3, UR7, !P0 ;  /* 0x0000000703007c0c */ /* 0x000fe2000c761270 */
[----:B------:R-:W-:Y:S01]  /*5a70*/  VIADD R3, R89, 0x3d ;  /* 0x0000003d59037836 */ /* 0x000fe20000000000 */
[----:B------:R-:W-:Y:S01]  /*5a80*/  LEA.HI.X.SX32 R7, R7, R2, 0x1, P6 ;  /* 0x0000000207077211 */ /* 0x000fe200030f0eff */
[C---:B------:R-:W-:Y:S01]  /*5a90*/  VIADD R15, R11.reuse, UR6 ;  /* 0x000000060b0f7c36 */ /* 0x040fe20008000000 */
[----:B------:R-:W-:Y:S02]  /*5aa0*/  LEA R10, P6, R11, R0, 0x1 ;  /* 0x000000000b0a7211 */ /* 0x000fe400078c08ff */
[----:B-1----:R-:W-:Y:S01]  /*5ab0*/  PRMT R13, R20, 0x7632, R13 ;  /* 0x00007632140d7816 */ /* 0x002fe2000000000d */
[----:B------:R-:W-:Y:S01]  /*5ac0*/  VIADD R17, R15, UR6 ;  /* 0x000000060f117c36 */ /* 0x000fe20008000000 */
[----:B------:R-:W-:Y:S01]  /*5ad0*/  ISETP.LT.AND P2, PT, R3, UR7, !P0 ;  /* 0x0000000703007c0c */ /* 0x000fe2000c741270 */
[----:B------:R-:W-:Y:S01]  /*5ae0*/  VIADD R3, R89, 0x3e ;  /* 0x0000003e59037836 */ /* 0x000fe20000000000 */
[----:B------:R-:W-:Y:S01]  /*5af0*/  LEA.HI.X.SX32 R11, R11, R2, 0x1, P6 ;  /* 0x000000020b0b7211 */ /* 0x000fe200030f0eff */
[----:B------:R0:W-:Y:S01]  /*5b00*/  @P1 STG.E.U16 desc[UR18][R4.64], R13 ;  /* 0x0000000d04001986 */ /* 0x0001e2000c101512 */
[-C--:B------:R-:W-:Y:S01]  /*5b10*/  LEA R8, P1, R9, R0.reuse, 0x1 ;  /* 0x0000000009087211 */ /* 0x080fe200078208ff */
[----:B------:R-:W-:Y:S01]  /*5b20*/  VIADD R89, R89, 0x3f ;  /* 0x0000003f59597836 */ /* 0x000fe20000000000 */
[----:B------:R-:W-:Y:S01]  /*5b30*/  LEA R12, P6, R15, R0, 0x1 ;  /* 0x000000000f0c7211 */ /* 0x000fe200078c08ff */
[----:B------:R-:W-:Y:S01]  /*5b40*/  VIADD R19, R17, UR6 ;  /* 0x0000000611137c36 */ /* 0x000fe20008000000 */
[----:B------:R-:W-:Y:S01]  /*5b50*/  LEA.HI.X.SX32 R9, R9, R2, 0x1, P1 ;  /* 0x0000000209097211 */ /* 0x000fe200008f0eff */
[----:B------:R1:W-:Y:S01]  /*5b60*/  @P5 STG.E.U16 desc[UR18][R6.64], R21 ;  /* 0x0000001506005986 */ /* 0x0003e2000c101512 */
[----:B0-----:R-:W-:-:S02]  /*5b70*/  LEA R4, P1, R17, R0, 0x1 ;  /* 0x0000000011047211 */ /* 0x001fc400078208ff */
[-C--:B------:R-:W-:Y:S02]  /*5b80*/  LEA.HI.X.SX32 R13, R15, R2.reuse, 0x1, P6 ;  /* 0x000000020f0d7211 */ /* 0x080fe400030f0eff */
[----:B------:R-:W-:Y:S02]  /*5b90*/  LEA.HI.X.SX32 R5, R17, R2, 0x1, P1 ;  /* 0x0000000211057211 */ /* 0x000fe400008f0eff */
[----:B------:R-:W-:Y:S02]  /*5ba0*/  ISETP.LT.AND P1, PT, R3, UR7, !P0 ;  /* 0x0000000703007c0c */ /* 0x000fe4000c721270 */
[----:B------:R-:W-:Y:S02]  /*5bb0*/  ISETP.LT.AND P0, PT, R89, UR7, !P0 ;  /* 0x0000000759007c0c */ /* 0x000fe4000c701270 */
[----:B------:R-:W-:Y:S02]  /*5bc0*/  LEA R14, P6, R19, R0, 0x1 ;  /* 0x00000000130e7211 */ /* 0x000fe400078c08ff */
[----:B------:R-:W-:-:S02]  /*5bd0*/  PRMT R0, R21, 0x7632, R0 ;  /* 0x0000763215007816 */ /* 0x000fc40000000000 */
[----:B------:R-:W-:Y:S02]  /*5be0*/  LEA.HI.X.SX32 R15, R19, R2, 0x1, P6 ;  /* 0x00000002130f7211 */ /* 0x000fe400030f0eff */
[----:B------:R-:W-:Y:S01]  /*5bf0*/  PRMT R2, R22, 0x7632, R2 ;  /* 0x0000763216027816 */ /* 0x000fe20000000002 */
[----:B------:R1:W-:Y:S04]  /*5c00*/  @P4 STG.E.U16 desc[UR18][R8.64], R0 ;  /* 0x0000000008004986 */ /* 0x0003e8000c101512 */
[----:B------:R1:W-:Y:S04]  /*5c10*/  @P3 STG.E.U16 desc[UR18][R10.64], R22 ;  /* 0x000000160a003986 */ /* 0x0003e8000c101512 */
[----:B------:R1:W-:Y:S04]  /*5c20*/  @P2 STG.E.U16 desc[UR18][R12.64], R2 ;  /* 0x000000020c002986 */ /* 0x0003e8000c101512 */
[----:B------:R1:W-:Y:S01]  /*5c30*/  @P1 STG.E.U16 desc[UR18][R4.64], R23 ;  /* 0x0000001704001986 */ /* 0x0003e2000c101512 */
[----:B------:R-:W-:Y:S05]  /*5c40*/  @!P0 EXIT ;  /* 0x000000000000894d */ /* 0x000fea0003800000 */
[----:B-1----:R-:W-:-:S05]  /*5c50*/  PRMT R7, R23, 0x7632, R7 ;  /* 0x0000763217077816 */ /* 0x002fca0000000007 */
[----:B------:R-:W-:Y:S01]  /*5c60*/  STG.E.U16 desc[UR18][R14.64], R7 ;  /* 0x000000070e007986 */ /* 0x000fe2000c101512 */
[----:B------:R-:W-:Y:S05]  /*5c70*/  EXIT ;  /* 0x000000000000794d */ /* 0x000fea0003800000 */
.L_x_2:
[----:B------:R-:W-:-:S00]  /*5c80*/  BRA `(.L_x_2) ;  /* 0xfffffffc00fc7947 */ /* 0x000fc0000383ffff */
[----:B------:R-:W-:-:S00]  /*5c90*/  NOP ;  /* 0x0000000000007918 */ /* 0x000fc00000000000 */
        /* <DEDUP_REMOVED lines=14> */
.L_x_3:


//--------------------- .nv.shared.matmul_kernel  --------------------------
	.section	.nv.shared.matmul_kernel,"aw",@nobits
	.sectionflags	@""
	.align	16
	.zero		1024


//--------------------- .nv.shared.reserved.0     --------------------------
	.section	.nv.shared.reserved.0,"aw",@nobits
	.weak		__nv_reservedSMEM_offset_0_alias
	.size		__nv_reservedSMEM_offset_0_alias, 0, 0
	.other		__nv_reservedSMEM_offset_0_alias,@"STO_CUDA_RESERVED_SHARED STV_DEFAULT"
__nv_reservedSMEM_offset_0_alias:
	.zero		0


//--------------------- .nv.constant0.matmul_kernel --------------------------
	.section	.nv.constant0.matmul_kernel,"a",@progbits
	.sectionflags	@""
	.align	4
.nv.constant0.matmul_kernel:
	.zero		608


//--------------------- SYMBOLS --------------------------

	.type		.nv.reservedSmem.offset0,@object
	.size		.nv.reservedSmem.offset0,0x4
